//
// Generated by NVIDIA NVVM Compiler
//
// Compiler Build ID: CL-36424714
// Cuda compilation tools, release 13.0, V13.0.88
// Based on NVVM 20.0.0
//

.version 9.0
.target sm_100
.address_size 64

	// .globl	rsx_batch_f32

.visible .entry rsx_batch_f32(
	.param .u64 .ptr .align 1 rsx_batch_f32_param_0,
	.param .u64 .ptr .align 1 rsx_batch_f32_param_1,
	.param .u32 rsx_batch_f32_param_2,
	.param .u32 rsx_batch_f32_param_3,
	.param .u32 rsx_batch_f32_param_4,
	.param .u64 .ptr .align 1 rsx_batch_f32_param_5
)
{
	.reg .pred 	%p<29>;
	.reg .b16 	%rs<8>;
	.reg .b32 	%r<65>;
	.reg .b32 	%f<136>;
	.reg .b64 	%rd<29>;

	ld.param.u64 	%rd28, [rsx_batch_f32_param_0];
	ld.param.u64 	%rd6, [rsx_batch_f32_param_1];
	ld.param.u32 	%r31, [rsx_batch_f32_param_2];
	ld.param.u32 	%r32, [rsx_batch_f32_param_3];
	ld.param.u32 	%r33, [rsx_batch_f32_param_4];
	ld.param.u64 	%rd7, [rsx_batch_f32_param_5];
	cvta.to.global.u64 	%rd1, %rd7;
	mov.u32 	%r34, %ctaid.x;
	mov.u32 	%r35, %ntid.x;
	mov.u32 	%r36, %tid.x;
	mad.lo.s32 	%r1, %r34, %r35, %r36;
	setp.ge.s32 	%p1, %r1, %r33;
	@%p1 bra 	$L__BB0_24;
	cvta.to.global.u64 	%rd8, %rd6;
	mul.wide.s32 	%rd9, %r1, 4;
	add.s64 	%rd10, %rd8, %rd9;
	ld.global.nc.u32 	%r2, [%rd10];
	mul.lo.s32 	%r57, %r31, %r1;
	setp.gt.s32 	%p2, %r2, 0;
	@%p2 bra 	$L__BB0_14;
	setp.lt.s32 	%p20, %r31, 1;
	@%p20 bra 	$L__BB0_24;
	and.b32  	%r4, %r31, 7;
	setp.lt.u32 	%p21, %r31, 8;
	mov.b32 	%r63, 0;
	@%p21 bra 	$L__BB0_6;
	and.b32  	%r63, %r31, 2147483640;
	neg.s32 	%r56, %r63;
	add.s64 	%rd2, %rd1, 16;
	mov.u32 	%r55, %r57;
$L__BB0_5:
	.pragma "nounroll";
	mul.wide.s32 	%rd18, %r55, 4;
	add.s64 	%rd19, %rd2, %rd18;
	mov.b32 	%r47, 2143289344;
	st.global.u32 	[%rd19+-16], %r47;
	st.global.u32 	[%rd19+-12], %r47;
	st.global.u32 	[%rd19+-8], %r47;
	st.global.u32 	[%rd19+-4], %r47;
	st.global.u32 	[%rd19], %r47;
	st.global.u32 	[%rd19+4], %r47;
	st.global.u32 	[%rd19+8], %r47;
	st.global.u32 	[%rd19+12], %r47;
	add.s32 	%r56, %r56, 8;
	add.s32 	%r55, %r55, 8;
	setp.eq.s32 	%p22, %r56, 0;
	@%p22 bra 	$L__BB0_6;
	bra.uni 	$L__BB0_5;
$L__BB0_6:
	setp.eq.s32 	%p23, %r4, 0;
	@%p23 bra 	$L__BB0_24;
	and.b32  	%r26, %r31, 3;
	setp.lt.u32 	%p24, %r4, 4;
	@%p24 bra 	$L__BB0_9;
	add.s32 	%r48, %r63, %r57;
	mul.wide.s32 	%rd20, %r48, 4;
	add.s64 	%rd21, %rd1, %rd20;
	mov.b32 	%r49, 2143289344;
	st.global.u32 	[%rd21], %r49;
	st.global.u32 	[%rd21+4], %r49;
	st.global.u32 	[%rd21+8], %r49;
	st.global.u32 	[%rd21+12], %r49;
	add.s32 	%r63, %r63, 4;
$L__BB0_9:
	setp.eq.s32 	%p25, %r26, 0;
	@%p25 bra 	$L__BB0_24;
	setp.eq.s32 	%p26, %r26, 1;
	@%p26 bra 	$L__BB0_12;
	add.s32 	%r50, %r63, %r57;
	mul.wide.s32 	%rd22, %r50, 4;
	add.s64 	%rd23, %rd1, %rd22;
	mov.b32 	%r51, 2143289344;
	st.global.u32 	[%rd23], %r51;
	st.global.u32 	[%rd23+4], %r51;
	add.s32 	%r63, %r63, 2;
$L__BB0_12:
	and.b32  	%r52, %r31, 1;
	setp.eq.b32 	%p27, %r52, 1;
	not.pred 	%p28, %p27;
	@%p28 bra 	$L__BB0_24;
	add.s32 	%r53, %r63, %r57;
	mul.wide.s32 	%rd24, %r53, 4;
	add.s64 	%rd25, %rd1, %rd24;
	mov.b32 	%r54, 2143289344;
	st.global.u32 	[%rd25], %r54;
	bra.uni 	$L__BB0_24;
$L__BB0_14:
	add.s32 	%r11, %r2, %r32;
	cvt.rn.f32.u32 	%f52, %r2;
	add.f32 	%f53, %f52, 0f40000000;
	mov.f32 	%f54, 0f40400000;
	div.rn.f32 	%f1, %f54, %f53;
	setp.lt.s32 	%p3, %r31, 1;
	@%p3 bra 	$L__BB0_24;
	add.s32 	%r38, %r2, -1;
	cvt.rn.f32.u32 	%f57, %r38;
	setp.gt.u32 	%p4, %r2, 5;
	selp.f32 	%f2, %f57, 0f40A00000, %p4;
	neg.s32 	%r60, %r31;
	neg.s32 	%r58, %r11;
	mov.b16 	%rs6, 0;
	mov.f32 	%f106, 0f00000000;
	mov.f32 	%f105, 0f3F800000;
	mov.b32 	%r59, 1;
	mov.f32 	%f107, %f106;
	mov.f32 	%f108, %f106;
	mov.f32 	%f109, %f106;
	mov.f32 	%f110, %f106;
	mov.f32 	%f111, %f106;
	mov.f32 	%f112, %f106;
	mov.f32 	%f113, %f106;
	mov.f32 	%f114, %f106;
	mov.f32 	%f115, %f106;
	mov.f32 	%f116, %f106;
	mov.f32 	%f117, %f106;
	mov.f32 	%f118, %f106;
	mov.f32 	%f119, %f106;
$L__BB0_16:
	.pragma "nounroll";
	mov.u32 	%r41, %tid.x;
	and.b32  	%r42, %r41, 31;
	setp.ne.s32 	%p5, %r42, 0;
	mov.b32 	%r61, 0;
	// begin inline asm
	activemask.b32 %r39;
	// end inline asm
	@%p5 bra 	$L__BB0_18;
	// begin inline asm
	ld.global.nc.f32 %f58, [%rd28];
	// end inline asm
	mov.b32 	%r61, %f58;
$L__BB0_18:
	shfl.sync.idx.b32	%r43|%p6, %r61, 0, 31, %r39;
	mov.b32 	%f59, %r43;
	mul.f32 	%f18, %f59, 0f42C80000;
	add.s32 	%r44, %r59, -1;
	setp.ge.s32 	%p7, %r44, %r11;
	@%p7 bra 	$L__BB0_20;
	ld.param.u64 	%rd27, [rsx_batch_f32_param_5];
	mul.wide.s32 	%rd15, %r57, 4;
	cvta.to.global.u64 	%rd16, %rd27;
	add.s64 	%rd17, %rd16, %rd15;
	mov.b32 	%r45, 2143289344;
	st.global.u32 	[%rd17], %r45;
	setp.eq.s32 	%p18, %r58, -1;
	selp.b16 	%rs6, 1, %rs6, %p18;
	selp.f32 	%f112, %f18, %f112, %p18;
	bra.uni 	$L__BB0_23;
$L__BB0_20:
	setp.le.f32 	%p8, %f2, %f105;
	selp.f32 	%f61, %f2, %f105, %p8;
	add.f32 	%f62, %f61, 0f3F800000;
	sub.f32 	%f63, %f18, %f112;
	mov.f32 	%f64, 0f3F800000;
	sub.f32 	%f65, %f64, %f1;
	mul.f32 	%f66, %f1, %f63;
	fma.rn.f32 	%f115, %f65, %f115, %f66;
	mul.f32 	%f67, %f1, %f115;
	fma.rn.f32 	%f116, %f65, %f116, %f67;
	mul.f32 	%f68, %f115, 0f3FC00000;
	mul.f32 	%f69, %f116, 0f3F000000;
	sub.f32 	%f70, %f68, %f69;
	mul.f32 	%f71, %f1, %f70;
	fma.rn.f32 	%f117, %f65, %f117, %f71;
	mul.f32 	%f72, %f1, %f117;
	fma.rn.f32 	%f118, %f65, %f118, %f72;
	mul.f32 	%f73, %f117, 0f3FC00000;
	mul.f32 	%f74, %f118, 0f3F000000;
	sub.f32 	%f75, %f73, %f74;
	mul.f32 	%f76, %f1, %f75;
	fma.rn.f32 	%f119, %f65, %f119, %f76;
	mul.f32 	%f77, %f1, %f119;
	fma.rn.f32 	%f114, %f65, %f114, %f77;
	abs.f32 	%f78, %f63;
	mul.f32 	%f79, %f1, %f78;
	fma.rn.f32 	%f113, %f65, %f113, %f79;
	mul.f32 	%f80, %f1, %f113;
	fma.rn.f32 	%f110, %f65, %f110, %f80;
	mul.f32 	%f81, %f113, 0f3FC00000;
	mul.f32 	%f82, %f110, 0f3F000000;
	sub.f32 	%f83, %f81, %f82;
	mul.f32 	%f84, %f1, %f83;
	fma.rn.f32 	%f109, %f65, %f109, %f84;
	mul.f32 	%f85, %f1, %f109;
	fma.rn.f32 	%f108, %f65, %f108, %f85;
	mul.f32 	%f86, %f109, 0f3FC00000;
	mul.f32 	%f87, %f108, 0f3F000000;
	sub.f32 	%f88, %f86, %f87;
	mul.f32 	%f89, %f1, %f88;
	fma.rn.f32 	%f107, %f65, %f107, %f89;
	mul.f32 	%f90, %f1, %f107;
	fma.rn.f32 	%f106, %f65, %f106, %f90;
	mul.f32 	%f91, %f107, 0f3FC00000;
	mul.f32 	%f92, %f106, 0f3F000000;
	sub.f32 	%f93, %f91, %f92;
	setp.ge.f32 	%p9, %f2, %f62;
	setp.neu.f32 	%p10, %f18, %f112;
	selp.f32 	%f94, 0f3F800000, %f111, %p10;
	selp.f32 	%f111, %f94, %f111, %p9;
	sub.f32 	%f96, %f2, %f62;
	abs.f32 	%f97, %f96;
	setp.le.f32 	%p11, %f97, 0f2B8CBCCC;
	setp.eq.f32 	%p12, %f111, 0f00000000;
	selp.f32 	%f98, 0f00000000, %f62, %p12;
	selp.f32 	%f105, %f98, %f62, %p11;
	setp.geu.f32 	%p13, %f2, %f105;
	setp.leu.f32 	%p14, %f93, 0f2EDBE6FF;
	or.pred  	%p15, %p13, %p14;
	and.b16  	%rs5, %rs6, 255;
	setp.eq.s16 	%p16, %rs5, 0;
	mov.f32 	%f120, 0f42480000;
	or.pred  	%p17, %p15, %p16;
	@%p17 bra 	$L__BB0_22;
	mul.f32 	%f99, %f114, 0fBF000000;
	fma.rn.f32 	%f100, %f119, 0f3FC00000, %f99;
	div.rn.f32 	%f101, %f100, %f93;
	add.f32 	%f102, %f101, 0f3F800000;
	mul.f32 	%f103, %f102, 0f42480000;
	min.f32 	%f104, %f103, 0f42C80000;
	max.f32 	%f120, %f104, 0f00000000;
$L__BB0_22:
	ld.param.u64 	%rd26, [rsx_batch_f32_param_5];
	mul.wide.s32 	%rd12, %r57, 4;
	cvta.to.global.u64 	%rd13, %rd26;
	add.s64 	%rd14, %rd13, %rd12;
	st.global.f32 	[%rd14], %f120;
	mov.f32 	%f112, %f18;
$L__BB0_23:
	add.s32 	%r60, %r60, 1;
	setp.eq.s32 	%p19, %r60, 0;
	add.s32 	%r59, %r59, 1;
	add.s64 	%rd28, %rd28, 4;
	add.s32 	%r58, %r58, 1;
	add.s32 	%r57, %r57, 1;
	@%p19 bra 	$L__BB0_24;
	bra.uni 	$L__BB0_16;
$L__BB0_24:
	ret;

}
	// .globl	rsx_many_series_one_param_f32
.visible .entry rsx_many_series_one_param_f32(
	.param .u64 .ptr .align 1 rsx_many_series_one_param_f32_param_0,
	.param .u64 .ptr .align 1 rsx_many_series_one_param_f32_param_1,
	.param .u32 rsx_many_series_one_param_f32_param_2,
	.param .u32 rsx_many_series_one_param_f32_param_3,
	.param .u32 rsx_many_series_one_param_f32_param_4,
	.param .u64 .ptr .align 1 rsx_many_series_one_param_f32_param_5
)
{
	.reg .pred 	%p<55>;
	.reg .b32 	%r<87>;
	.reg .b32 	%f<265>;
	.reg .b64 	%rd<68>;

	ld.param.u64 	%rd7, [rsx_many_series_one_param_f32_param_0];
	ld.param.u64 	%rd8, [rsx_many_series_one_param_f32_param_1];
	ld.param.u32 	%r42, [rsx_many_series_one_param_f32_param_2];
	ld.param.u32 	%r43, [rsx_many_series_one_param_f32_param_3];
	ld.param.u32 	%r44, [rsx_many_series_one_param_f32_param_4];
	ld.param.u64 	%rd9, [rsx_many_series_one_param_f32_param_5];
	cvta.to.global.u64 	%rd1, %rd9;
	cvta.to.global.u64 	%rd2, %rd7;
	mov.u32 	%r45, %ctaid.x;
	mov.u32 	%r46, %ntid.x;
	mov.u32 	%r47, %tid.x;
	mad.lo.s32 	%r1, %r45, %r46, %r47;
	setp.ge.s32 	%p1, %r1, %r42;
	setp.lt.s32 	%p2, %r44, 1;
	or.pred  	%p3, %p1, %p2;
	@%p3 bra 	$L__BB1_39;
	cvta.to.global.u64 	%rd10, %rd8;
	mul.wide.s32 	%rd11, %r1, 4;
	add.s64 	%rd12, %rd10, %rd11;
	ld.global.nc.u32 	%r2, [%rd12];
	setp.gt.s32 	%p4, %r2, -1;
	setp.lt.s32 	%p5, %r2, %r43;
	and.pred  	%p6, %p4, %p5;
	@%p6 bra 	$L__BB1_14;
	setp.lt.s32 	%p46, %r43, 1;
	@%p46 bra 	$L__BB1_39;
	and.b32  	%r3, %r43, 7;
	setp.lt.u32 	%p47, %r43, 8;
	mov.b32 	%r85, 0;
	@%p47 bra 	$L__BB1_6;
	and.b32  	%r85, %r43, 2147483640;
	neg.s32 	%r75, %r85;
	shl.b32 	%r6, %r42, 3;
	mul.wide.s32 	%rd47, %r42, 4;
	mov.u32 	%r74, %r1;
$L__BB1_5:
	.pragma "nounroll";
	mul.wide.s32 	%rd45, %r74, 4;
	add.s64 	%rd46, %rd1, %rd45;
	mov.b32 	%r66, 2143289344;
	st.global.u32 	[%rd46], %r66;
	add.s64 	%rd48, %rd46, %rd47;
	st.global.u32 	[%rd48], %r66;
	add.s64 	%rd49, %rd48, %rd47;
	st.global.u32 	[%rd49], %r66;
	add.s64 	%rd50, %rd49, %rd47;
	st.global.u32 	[%rd50], %r66;
	add.s64 	%rd51, %rd50, %rd47;
	st.global.u32 	[%rd51], %r66;
	add.s64 	%rd52, %rd51, %rd47;
	st.global.u32 	[%rd52], %r66;
	add.s64 	%rd53, %rd52, %rd47;
	st.global.u32 	[%rd53], %r66;
	add.s64 	%rd54, %rd53, %rd47;
	st.global.u32 	[%rd54], %r66;
	add.s32 	%r75, %r75, 8;
	add.s32 	%r74, %r74, %r6;
	setp.eq.s32 	%p48, %r75, 0;
	@%p48 bra 	$L__BB1_6;
	bra.uni 	$L__BB1_5;
$L__BB1_6:
	setp.eq.s32 	%p49, %r3, 0;
	@%p49 bra 	$L__BB1_39;
	and.b32  	%r37, %r43, 3;
	setp.lt.u32 	%p50, %r3, 4;
	@%p50 bra 	$L__BB1_9;
	mad.lo.s32 	%r67, %r85, %r42, %r1;
	mul.wide.s32 	%rd55, %r67, 4;
	add.s64 	%rd56, %rd1, %rd55;
	mov.b32 	%r68, 2143289344;
	st.global.u32 	[%rd56], %r68;
	mul.wide.s32 	%rd57, %r42, 4;
	add.s64 	%rd58, %rd56, %rd57;
	st.global.u32 	[%rd58], %r68;
	add.s64 	%rd59, %rd58, %rd57;
	st.global.u32 	[%rd59], %r68;
	add.s64 	%rd60, %rd59, %rd57;
	st.global.u32 	[%rd60], %r68;
	add.s32 	%r85, %r85, 4;
$L__BB1_9:
	setp.eq.s32 	%p51, %r37, 0;
	@%p51 bra 	$L__BB1_39;
	setp.eq.s32 	%p52, %r37, 1;
	@%p52 bra 	$L__BB1_12;
	mad.lo.s32 	%r69, %r85, %r42, %r1;
	mul.wide.s32 	%rd61, %r69, 4;
	add.s64 	%rd62, %rd1, %rd61;
	mov.b32 	%r70, 2143289344;
	st.global.u32 	[%rd62], %r70;
	mul.wide.s32 	%rd63, %r42, 4;
	add.s64 	%rd64, %rd62, %rd63;
	st.global.u32 	[%rd64], %r70;
	add.s32 	%r85, %r85, 2;
$L__BB1_12:
	and.b32  	%r71, %r43, 1;
	setp.eq.b32 	%p53, %r71, 1;
	not.pred 	%p54, %p53;
	@%p54 bra 	$L__BB1_39;
	mad.lo.s32 	%r72, %r85, %r42, %r1;
	mul.wide.s32 	%rd65, %r72, 4;
	add.s64 	%rd66, %rd1, %rd65;
	mov.b32 	%r73, 2143289344;
	st.global.u32 	[%rd66], %r73;
	bra.uni 	$L__BB1_39;
$L__BB1_14:
	add.s32 	%r83, %r2, %r44;
	min.s32 	%r48, %r83, %r43;
	setp.lt.s32 	%p7, %r48, 1;
	@%p7 bra 	$L__BB1_26;
	min.u32 	%r12, %r83, %r43;
	and.b32  	%r13, %r12, 7;
	setp.lt.u32 	%p8, %r12, 8;
	mov.b32 	%r79, 0;
	@%p8 bra 	$L__BB1_18;
	and.b32  	%r79, %r12, 2147483640;
	neg.s32 	%r77, %r79;
	shl.b32 	%r16, %r42, 3;
	mul.wide.s32 	%rd15, %r42, 4;
	mov.u32 	%r76, %r1;
$L__BB1_17:
	.pragma "nounroll";
	mul.wide.s32 	%rd13, %r76, 4;
	add.s64 	%rd14, %rd1, %rd13;
	mov.b32 	%r50, 2143289344;
	st.global.u32 	[%rd14], %r50;
	add.s64 	%rd16, %rd14, %rd15;
	st.global.u32 	[%rd16], %r50;
	add.s64 	%rd17, %rd16, %rd15;
	st.global.u32 	[%rd17], %r50;
	add.s64 	%rd18, %rd17, %rd15;
	st.global.u32 	[%rd18], %r50;
	add.s64 	%rd19, %rd18, %rd15;
	st.global.u32 	[%rd19], %r50;
	add.s64 	%rd20, %rd19, %rd15;
	st.global.u32 	[%rd20], %r50;
	add.s64 	%rd21, %rd20, %rd15;
	st.global.u32 	[%rd21], %r50;
	add.s64 	%rd22, %rd21, %rd15;
	st.global.u32 	[%rd22], %r50;
	add.s32 	%r77, %r77, 8;
	add.s32 	%r76, %r76, %r16;
	setp.ne.s32 	%p9, %r77, 0;
	@%p9 bra 	$L__BB1_17;
$L__BB1_18:
	setp.eq.s32 	%p10, %r13, 0;
	@%p10 bra 	$L__BB1_26;
	and.b32  	%r22, %r12, 3;
	setp.lt.u32 	%p11, %r13, 4;
	@%p11 bra 	$L__BB1_21;
	mad.lo.s32 	%r51, %r79, %r42, %r1;
	mul.wide.s32 	%rd23, %r51, 4;
	add.s64 	%rd24, %rd1, %rd23;
	mov.b32 	%r52, 2143289344;
	st.global.u32 	[%rd24], %r52;
	mul.wide.s32 	%rd25, %r42, 4;
	add.s64 	%rd26, %rd24, %rd25;
	st.global.u32 	[%rd26], %r52;
	add.s64 	%rd27, %rd26, %rd25;
	st.global.u32 	[%rd27], %r52;
	add.s64 	%rd28, %rd27, %rd25;
	st.global.u32 	[%rd28], %r52;
	add.s32 	%r79, %r79, 4;
$L__BB1_21:
	setp.eq.s32 	%p12, %r22, 0;
	@%p12 bra 	$L__BB1_26;
	setp.eq.s32 	%p13, %r22, 1;
	@%p13 bra 	$L__BB1_24;
	mad.lo.s32 	%r53, %r79, %r42, %r1;
	mul.wide.s32 	%rd29, %r53, 4;
	add.s64 	%rd30, %rd1, %rd29;
	mov.b32 	%r54, 2143289344;
	st.global.u32 	[%rd30], %r54;
	mul.wide.s32 	%rd31, %r42, 4;
	add.s64 	%rd32, %rd30, %rd31;
	st.global.u32 	[%rd32], %r54;
	add.s32 	%r79, %r79, 2;
$L__BB1_24:
	and.b32  	%r55, %r12, 1;
	setp.eq.b32 	%p14, %r55, 1;
	not.pred 	%p15, %p14;
	@%p15 bra 	$L__BB1_26;
	mad.lo.s32 	%r56, %r79, %r42, %r1;
	mul.wide.s32 	%rd33, %r56, 4;
	add.s64 	%rd34, %rd1, %rd33;
	mov.b32 	%r57, 2143289344;
	st.global.u32 	[%rd34], %r57;
$L__BB1_26:
	setp.lt.s32 	%p16, %r43, %r83;
	@%p16 bra 	$L__BB1_39;
	add.s32 	%r58, %r83, -1;
	mad.lo.s32 	%r27, %r58, %r42, %r1;
	cvt.rn.f32.u32 	%f88, %r44;
	add.f32 	%f89, %f88, 0f40000000;
	mov.f32 	%f90, 0f40400000;
	div.rn.f32 	%f1, %f90, %f89;
	setp.gt.u32 	%p17, %r44, 5;
	add.s32 	%r59, %r44, -1;
	cvt.rn.f32.u32 	%f91, %r59;
	selp.f32 	%f2, %f91, 0f40A00000, %p17;
	setp.le.s32 	%p18, %r43, %r83;
	@%p18 bra 	$L__BB1_39;
	mul.wide.s32 	%rd35, %r27, 4;
	add.s64 	%rd3, %rd2, %rd35;
	ld.global.nc.f32 	%f94, [%rd3];
	mul.f32 	%f254, %f94, 0f42C80000;
	sub.s32 	%r60, %r43, %r83;
	not.b32 	%r28, %r2;
	and.b32  	%r61, %r60, 1;
	setp.eq.b32 	%p19, %r61, 1;
	not.pred 	%p20, %p19;
	mov.f32 	%f249, 0f00000000;
	mov.f32 	%f248, 0f3F800000;
	mov.f32 	%f250, %f249;
	mov.f32 	%f251, %f249;
	mov.f32 	%f252, %f249;
	mov.f32 	%f253, %f249;
	mov.f32 	%f255, %f249;
	mov.f32 	%f256, %f249;
	mov.f32 	%f257, %f249;
	mov.f32 	%f258, %f249;
	mov.f32 	%f259, %f249;
	mov.f32 	%f260, %f249;
	mov.f32 	%f261, %f249;
	mov.f32 	%f262, %f249;
	@%p20 bra 	$L__BB1_32;
	min.f32 	%f96, %f2, 0f3F800000;
	add.f32 	%f97, %f96, 0f3F800000;
	mul.wide.s32 	%rd36, %r42, 4;
	add.s64 	%rd37, %rd3, %rd36;
	ld.global.nc.f32 	%f98, [%rd37];
	mul.f32 	%f99, %f98, 0f42C80000;
	sub.f32 	%f100, %f99, %f254;
	mov.f32 	%f101, 0f3F800000;
	sub.f32 	%f102, %f101, %f1;
	mul.f32 	%f103, %f102, 0f00000000;
	fma.rn.f32 	%f257, %f1, %f100, %f103;
	fma.rn.f32 	%f258, %f1, %f257, %f103;
	mul.f32 	%f104, %f257, 0f3FC00000;
	mul.f32 	%f105, %f258, 0f3F000000;
	sub.f32 	%f106, %f104, %f105;
	fma.rn.f32 	%f259, %f1, %f106, %f103;
	fma.rn.f32 	%f260, %f1, %f259, %f103;
	mul.f32 	%f107, %f259, 0f3FC00000;
	mul.f32 	%f108, %f260, 0f3F000000;
	sub.f32 	%f109, %f107, %f108;
	fma.rn.f32 	%f261, %f1, %f109, %f103;
	abs.f32 	%f110, %f100;
	fma.rn.f32 	%f256, %f1, %f110, %f103;
	fma.rn.f32 	%f255, %f1, %f256, %f103;
	mul.f32 	%f111, %f256, 0f3FC00000;
	mul.f32 	%f112, %f255, 0f3F000000;
	sub.f32 	%f113, %f111, %f112;
	fma.rn.f32 	%f252, %f1, %f113, %f103;
	fma.rn.f32 	%f251, %f1, %f252, %f103;
	mul.f32 	%f114, %f252, 0f3FC00000;
	mul.f32 	%f115, %f251, 0f3F000000;
	sub.f32 	%f116, %f114, %f115;
	fma.rn.f32 	%f250, %f1, %f116, %f103;
	fma.rn.f32 	%f249, %f1, %f250, %f103;
	mul.f32 	%f117, %f250, 0f3FC00000;
	mul.f32 	%f118, %f249, 0f3F000000;
	sub.f32 	%f119, %f117, %f118;
	setp.ge.f32 	%p21, %f2, %f97;
	setp.neu.f32 	%p22, %f99, %f254;
	selp.f32 	%f120, 0f3F800000, 0f00000000, %p22;
	selp.f32 	%f253, %f120, 0f00000000, %p21;
	sub.f32 	%f122, %f2, %f97;
	abs.f32 	%f123, %f122;
	setp.le.f32 	%p23, %f123, 0f2B8CBCCC;
	setp.eq.f32 	%p24, %f253, 0f00000000;
	selp.f32 	%f124, 0f00000000, %f97, %p24;
	selp.f32 	%f248, %f124, %f97, %p23;
	setp.geu.f32 	%p25, %f2, %f248;
	setp.leu.f32 	%p26, %f119, 0f2EDBE6FF;
	mov.f32 	%f232, 0f42480000;
	or.pred  	%p27, %p25, %p26;
	@%p27 bra 	$L__BB1_31;
	mov.f32 	%f125, 0f3F800000;
	sub.f32 	%f126, %f125, %f1;
	mul.f32 	%f127, %f1, %f261;
	fma.rn.f32 	%f128, %f126, 0f00000000, %f127;
	mul.f32 	%f129, %f128, 0fBF000000;
	fma.rn.f32 	%f130, %f261, 0f3FC00000, %f129;
	div.rn.f32 	%f131, %f130, %f119;
	add.f32 	%f132, %f131, 0f3F800000;
	mul.f32 	%f133, %f132, 0f42480000;
	min.f32 	%f134, %f133, 0f42C80000;
	max.f32 	%f232, %f134, 0f00000000;
$L__BB1_31:
	mov.f32 	%f135, 0f3F800000;
	sub.f32 	%f136, %f135, %f1;
	mul.f32 	%f137, %f1, %f261;
	fma.rn.f32 	%f262, %f136, 0f00000000, %f137;
	add.s32 	%r62, %r27, %r42;
	mul.wide.s32 	%rd38, %r62, 4;
	add.s64 	%rd39, %rd1, %rd38;
	st.global.f32 	[%rd39], %f232;
	add.s32 	%r83, %r83, 1;
	mov.f32 	%f254, %f99;
$L__BB1_32:
	add.s32 	%r63, %r43, %r28;
	setp.eq.s32 	%p28, %r63, %r44;
	@%p28 bra 	$L__BB1_39;
	mad.lo.s32 	%r82, %r83, %r42, %r1;
	mul.wide.s32 	%rd6, %r42, 4;
$L__BB1_34:
	ld.param.u64 	%rd67, [rsx_many_series_one_param_f32_param_0];
	setp.le.f32 	%p29, %f2, %f248;
	selp.f32 	%f139, %f2, %f248, %p29;
	add.f32 	%f140, %f139, 0f3F800000;
	cvta.to.global.u64 	%rd40, %rd67;
	mul.wide.s32 	%rd41, %r82, 4;
	add.s64 	%rd4, %rd40, %rd41;
	ld.global.nc.f32 	%f141, [%rd4];
	mul.f32 	%f142, %f141, 0f42C80000;
	sub.f32 	%f143, %f142, %f254;
	mov.f32 	%f144, 0f3F800000;
	sub.f32 	%f145, %f144, %f1;
	mul.f32 	%f146, %f1, %f143;
	fma.rn.f32 	%f53, %f145, %f257, %f146;
	mul.f32 	%f147, %f1, %f53;
	fma.rn.f32 	%f54, %f145, %f258, %f147;
	mul.f32 	%f148, %f53, 0f3FC00000;
	mul.f32 	%f149, %f54, 0f3F000000;
	sub.f32 	%f150, %f148, %f149;
	mul.f32 	%f151, %f1, %f150;
	fma.rn.f32 	%f55, %f145, %f259, %f151;
	mul.f32 	%f152, %f1, %f55;
	fma.rn.f32 	%f56, %f145, %f260, %f152;
	mul.f32 	%f153, %f55, 0f3FC00000;
	mul.f32 	%f154, %f56, 0f3F000000;
	sub.f32 	%f155, %f153, %f154;
	mul.f32 	%f156, %f1, %f155;
	fma.rn.f32 	%f57, %f145, %f261, %f156;
	mul.f32 	%f157, %f1, %f57;
	fma.rn.f32 	%f58, %f145, %f262, %f157;
	abs.f32 	%f158, %f143;
	mul.f32 	%f159, %f1, %f158;
	fma.rn.f32 	%f59, %f145, %f256, %f159;
	mul.f32 	%f160, %f1, %f59;
	fma.rn.f32 	%f60, %f145, %f255, %f160;
	mul.f32 	%f161, %f59, 0f3FC00000;
	mul.f32 	%f162, %f60, 0f3F000000;
	sub.f32 	%f163, %f161, %f162;
	mul.f32 	%f164, %f1, %f163;
	fma.rn.f32 	%f61, %f145, %f252, %f164;
	mul.f32 	%f165, %f1, %f61;
	fma.rn.f32 	%f62, %f145, %f251, %f165;
	mul.f32 	%f166, %f61, 0f3FC00000;
	mul.f32 	%f167, %f62, 0f3F000000;
	sub.f32 	%f168, %f166, %f167;
	mul.f32 	%f169, %f1, %f168;
	fma.rn.f32 	%f63, %f145, %f250, %f169;
	mul.f32 	%f170, %f1, %f63;
	fma.rn.f32 	%f64, %f145, %f249, %f170;
	mul.f32 	%f171, %f63, 0f3FC00000;
	mul.f32 	%f172, %f64, 0f3F000000;
	sub.f32 	%f173, %f171, %f172;
	setp.ge.f32 	%p30, %f2, %f140;
	setp.neu.f32 	%p31, %f142, %f254;
	selp.f32 	%f174, 0f3F800000, %f253, %p31;
	selp.f32 	%f175, %f174, %f253, %p30;
	sub.f32 	%f176, %f2, %f140;
	abs.f32 	%f177, %f176;
	setp.le.f32 	%p32, %f177, 0f2B8CBCCC;
	setp.eq.f32 	%p33, %f175, 0f00000000;
	selp.f32 	%f178, 0f00000000, %f140, %p33;
	selp.f32 	%f67, %f178, %f140, %p32;
	setp.geu.f32 	%p34, %f2, %f67;
	setp.leu.f32 	%p35, %f173, 0f2EDBE6FF;
	mov.f32 	%f263, 0f42480000;
	or.pred  	%p36, %p34, %p35;
	@%p36 bra 	$L__BB1_36;
	mul.f32 	%f179, %f58, 0fBF000000;
	fma.rn.f32 	%f180, %f57, 0f3FC00000, %f179;
	div.rn.f32 	%f181, %f180, %f173;
	add.f32 	%f182, %f181, 0f3F800000;
	mul.f32 	%f183, %f182, 0f42480000;
	min.f32 	%f184, %f183, 0f42C80000;
	max.f32 	%f263, %f184, 0f00000000;
$L__BB1_36:
	mul.wide.s32 	%rd42, %r82, 4;
	add.s64 	%rd5, %rd1, %rd42;
	st.global.f32 	[%rd5], %f263;
	setp.le.f32 	%p37, %f2, %f67;
	selp.f32 	%f186, %f2, %f67, %p37;
	add.f32 	%f187, %f186, 0f3F800000;
	add.s64 	%rd43, %rd4, %rd6;
	ld.global.nc.f32 	%f188, [%rd43];
	mul.f32 	%f254, %f188, 0f42C80000;
	sub.f32 	%f190, %f254, %f142;
	mov.f32 	%f191, 0f3F800000;
	sub.f32 	%f192, %f191, %f1;
	mul.f32 	%f193, %f1, %f190;
	fma.rn.f32 	%f257, %f192, %f53, %f193;
	mul.f32 	%f194, %f1, %f257;
	fma.rn.f32 	%f258, %f192, %f54, %f194;
	mul.f32 	%f195, %f257, 0f3FC00000;
	mul.f32 	%f196, %f258, 0f3F000000;
	sub.f32 	%f197, %f195, %f196;
	mul.f32 	%f198, %f1, %f197;
	fma.rn.f32 	%f259, %f192, %f55, %f198;
	mul.f32 	%f199, %f1, %f259;
	fma.rn.f32 	%f260, %f192, %f56, %f199;
	mul.f32 	%f200, %f259, 0f3FC00000;
	mul.f32 	%f201, %f260, 0f3F000000;
	sub.f32 	%f202, %f200, %f201;
	mul.f32 	%f203, %f1, %f202;
	fma.rn.f32 	%f261, %f192, %f57, %f203;
	mul.f32 	%f204, %f1, %f261;
	fma.rn.f32 	%f262, %f192, %f58, %f204;
	abs.f32 	%f205, %f190;
	mul.f32 	%f206, %f1, %f205;
	fma.rn.f32 	%f256, %f192, %f59, %f206;
	mul.f32 	%f207, %f1, %f256;
	fma.rn.f32 	%f255, %f192, %f60, %f207;
	mul.f32 	%f208, %f256, 0f3FC00000;
	mul.f32 	%f209, %f255, 0f3F000000;
	sub.f32 	%f210, %f208, %f209;
	mul.f32 	%f211, %f1, %f210;
	fma.rn.f32 	%f252, %f192, %f61, %f211;
	mul.f32 	%f212, %f1, %f252;
	fma.rn.f32 	%f251, %f192, %f62, %f212;
	mul.f32 	%f213, %f252, 0f3FC00000;
	mul.f32 	%f214, %f251, 0f3F000000;
	sub.f32 	%f215, %f213, %f214;
	mul.f32 	%f216, %f1, %f215;
	fma.rn.f32 	%f250, %f192, %f63, %f216;
	mul.f32 	%f217, %f1, %f250;
	fma.rn.f32 	%f249, %f192, %f64, %f217;
	mul.f32 	%f218, %f250, 0f3FC00000;
	mul.f32 	%f219, %f249, 0f3F000000;
	sub.f32 	%f220, %f218, %f219;
	setp.ge.f32 	%p38, %f2, %f187;
	setp.neu.f32 	%p39, %f254, %f142;
	selp.f32 	%f221, 0f3F800000, %f175, %p39;
	selp.f32 	%f253, %f221, %f175, %p38;
	sub.f32 	%f223, %f2, %f187;
	abs.f32 	%f224, %f223;
	setp.le.f32 	%p40, %f224, 0f2B8CBCCC;
	setp.eq.f32 	%p41, %f253, 0f00000000;
	selp.f32 	%f225, 0f00000000, %f187, %p41;
	selp.f32 	%f248, %f225, %f187, %p40;
	setp.geu.f32 	%p42, %f2, %f248;
	setp.leu.f32 	%p43, %f220, 0f2EDBE6FF;
	mov.f32 	%f264, 0f42480000;
	or.pred  	%p44, %p42, %p43;
	@%p44 bra 	$L__BB1_38;
	mul.f32 	%f226, %f262, 0fBF000000;
	fma.rn.f32 	%f227, %f261, 0f3FC00000, %f226;
	div.rn.f32 	%f228, %f227, %f220;
	add.f32 	%f229, %f228, 0f3F800000;
	mul.f32 	%f230, %f229, 0f42480000;
	min.f32 	%f231, %f230, 0f42C80000;
	max.f32 	%f264, %f231, 0f00000000;
$L__BB1_38:
	add.s64 	%rd44, %rd5, %rd6;
	st.global.f32 	[%rd44], %f264;
	add.s32 	%r83, %r83, 2;
	shl.b32 	%r64, %r42, 1;
	add.s32 	%r82, %r82, %r64;
	setp.lt.s32 	%p45, %r83, %r43;
	@%p45 bra 	$L__BB1_34;
$L__BB1_39:
	ret;

}


// ===== COMPILED SASS (sm_100) =====

	.target	sm_100

	.elftype	@"ET_EXEC"


//--------------------- .note.nv.tkinfo           --------------------------
	.section	.note.nv.tkinfo,"",@"SHT_NOTE"
	.sectionflags	@"SHF_NOTE_NV_TKINFO"
	.tkinfo
        /*0018*/ 	.word	0x00000002
        /*0030*/ 	.string	""
        /*0030*/ 	.string	"ptxas"
        /*0030*/ 	.string	"Cuda compilation tools, release 13.0, V13.0.88"
        /*0030*/ 	.string	"Build cuda_13.0.r13.0/compiler.36424714_0"
        /*0030*/ 	.string	"-arch sm_100 -m 64 "



//--------------------- .note.nv.cuinfo           --------------------------
	.section	.note.nv.cuinfo,"",@"SHT_NOTE"
	.sectionflags	@"SHF_NOTE_NV_CUINFO"
        /*0018*/ 	.short	0x0002
        /*001a*/ 	.short	0x0064
        /*001c*/ 	.short	0x0082
	.zero		2


//--------------------- .nv.info                  --------------------------
	.section	.nv.info,"",@"SHT_CUDA_INFO"
	.align	4


	//----- nvinfo : EIATTR_REGCOUNT
	.align		4
        /*0000*/ 	.byte	0x04, 0x2f
        /*0002*/ 	.short	(.L_1 - .L_0)
	.align		4
.L_0:
        /*0004*/ 	.word	index@(rsx_batch_f32)
        /*0008*/ 	.word	0x00000026


	//----- nvinfo : EIATTR_FRAME_SIZE
	.align		4
.L_1:
        /*000c*/ 	.byte	0x04, 0x11
        /*000e*/ 	.short	(.L_3 - .L_2)
	.align		4
.L_2:
        /*0010*/ 	.word	index@($__internal_1_$__cuda_sm3x_div_rn_noftz_f32_slowpath)
        /*0014*/ 	.word	0x00000000


	//----- nvinfo : EIATTR_FRAME_SIZE
	.align		4
.L_3:
        /*0018*/ 	.byte	0x04, 0x11
        /*001a*/ 	.short	(.L_5 - .L_4)
	.align		4
.L_4:
        /*001c*/ 	.word	index@(rsx_batch_f32)
        /*0020*/ 	.word	0x00000000


	//----- nvinfo : EIATTR_REGCOUNT
	.align		4
.L_5:
        /*0024*/ 	.byte	0x04, 0x2f
        /*0026*/ 	.short	(.L_7 - .L_6)
	.align		4
.L_6:
        /*0028*/ 	.word	index@(rsx_many_series_one_param_f32)
        /*002c*/ 	.word	0x00000023


	//----- nvinfo : EIATTR_FRAME_SIZE
	.align		4
.L_7:
        /*0030*/ 	.byte	0x04, 0x11
        /*0032*/ 	.short	(.L_9 - .L_8)
	.align		4
.L_8:
        /*0034*/ 	.word	index@($__internal_0_$__cuda_sm3x_div_rn_noftz_f32_slowpath)
        /*0038*/ 	.word	0x00000000


	//----- nvinfo : EIATTR_FRAME_SIZE
	.align		4
.L_9:
        /*003c*/ 	.byte	0x04, 0x11
        /*003e*/ 	.short	(.L_11 - .L_10)
	.align		4
.L_10:
        /*0040*/ 	.word	index@(rsx_many_series_one_param_f32)
        /*0044*/ 	.word	0x00000000


	//----- nvinfo : EIATTR_MIN_STACK_SIZE
	.align		4
.L_11:
        /*0048*/ 	.byte	0x04, 0x12
        /*004a*/ 	.short	(.L_13 - .L_12)
	.align		4
.L_12:
        /*004c*/ 	.word	index@(rsx_many_series_one_param_f32)
        /*0050*/ 	.word	0x00000000


	//----- nvinfo : EIATTR_MIN_STACK_SIZE
	.align		4
.L_13:
        /*0054*/ 	.byte	0x04, 0x12
        /*0056*/ 	.short	(.L_15 - .L_14)
	.align		4
.L_14:
        /*0058*/ 	.word	index@(rsx_batch_f32)
        /*005c*/ 	.word	0x00000000
.L_15:


//--------------------- .nv.compat                --------------------------
	.section	.nv.compat,"",@"SHT_CUDA_COMPAT_INFO"
	.align	4
        /*0000*/ 	.byte	0x02, 0x09, 0x00, 0x00, 0x02, 0x02, 0x01, 0x00, 0x02, 0x05, 0x05, 0x00, 0x03, 0x07, 0x01, 0x01
        /*0010*/ 	.byte	0x02, 0x03, 0x00, 0x00, 0x02, 0x06, 0x01, 0x00, 0x04, 0x0b, 0x08, 0x00, 0x01, 0x00, 0x00, 0x00
        /*0020*/ 	.byte	0x00, 0x00, 0x00, 0x00


//--------------------- .nv.info.rsx_many_series_one_param_f32 --------------------------
	.section	.nv.info.rsx_many_series_one_param_f32,"",@"SHT_CUDA_INFO"
	.sectionflags	@""
	.align	4


	//----- nvinfo : EIATTR_CUDA_API_VERSION
	.align		4
        /*0000*/ 	.byte	0x04, 0x37
        /*0002*/ 	.short	(.L_17 - .L_16)
.L_16:
        /*0004*/ 	.word	0x00000082


	//----- nvinfo : EIATTR_KPARAM_INFO
	.align		4
.L_17:
        /*0008*/ 	.byte	0x04, 0x17
        /*000a*/ 	.short	(.L_19 - .L_18)
.L_18:
        /*000c*/ 	.word	0x00000000
        /*0010*/ 	.short	0x0005
        /*0012*/ 	.short	0x0020
        /*0014*/ 	.byte	0x00, 0xf5, 0x21, 0x00


	//----- nvinfo : EIATTR_KPARAM_INFO
	.align		4
.L_19:
        /*0018*/ 	.byte	0x04, 0x17
        /*001a*/ 	.short	(.L_21 - .L_20)
.L_20:
        /*001c*/ 	.word	0x00000000
        /*0020*/ 	.short	0x0004
        /*0022*/ 	.short	0x0018
        /*0024*/ 	.byte	0x00, 0xf0, 0x11, 0x00


	//----- nvinfo : EIATTR_KPARAM_INFO
	.align		4
.L_21:
        /*0028*/ 	.byte	0x04, 0x17
        /*002a*/ 	.short	(.L_23 - .L_22)
.L_22:
        /*002c*/ 	.word	0x00000000
        /*0030*/ 	.short	0x0003
        /*0032*/ 	.short	0x0014
        /*0034*/ 	.byte	0x00, 0xf0, 0x11, 0x00


	//----- nvinfo : EIATTR_KPARAM_INFO
	.align		4
.L_23:
        /*0038*/ 	.byte	0x04, 0x17
        /*003a*/ 	.short	(.L_25 - .L_24)
.L_24:
        /*003c*/ 	.word	0x00000000
        /*0040*/ 	.short	0x0002
        /*0042*/ 	.short	0x0010
        /*0044*/ 	.byte	0x00, 0xf0, 0x11, 0x00


	//----- nvinfo : EIATTR_KPARAM_INFO
	.align		4
.L_25:
        /*0048*/ 	.byte	0x04, 0x17
        /*004a*/ 	.short	(.L_27 - .L_26)
.L_26:
        /*004c*/ 	.word	0x00000000
        /*0050*/ 	.short	0x0001
        /*0052*/ 	.short	0x0008
        /*0054*/ 	.byte	0x00, 0xf5, 0x21, 0x00


	//----- nvinfo : EIATTR_KPARAM_INFO
	.align		4
.L_27:
        /*0058*/ 	.byte	0x04, 0x17
        /*005a*/ 	.short	(.L_29 - .L_28)
.L_28:
        /*005c*/ 	.word	0x00000000
        /*0060*/ 	.short	0x0000
        /*0062*/ 	.short	0x0000
        /*0064*/ 	.byte	0x00, 0xf5, 0x21, 0x00


	//----- nvinfo : EIATTR_SPARSE_MMA_MASK
	.align		4
.L_29:
        /*0068*/ 	.byte	0x03, 0x50
        /*006a*/ 	.short	0x0000


	//----- nvinfo : EIATTR_MAXREG_COUNT
	.align		4
        /*006c*/ 	.byte	0x03, 0x1b
        /*006e*/ 	.short	0x00ff


	//----- nvinfo : EIATTR_MERCURY_ISA_VERSION
	.align		4
        /*0070*/ 	.byte	0x03, 0x5f
        /*0072*/ 	.short	0x0101


	//----- nvinfo : EIATTR_VRC_CTA_INIT_COUNT
	.align		4
        /*0074*/ 	.byte	0x02, 0x4a
	.zero		1
	.zero		1


	//----- nvinfo : EIATTR_EXIT_INSTR_OFFSETS
	.align		4
        /*0078*/ 	.byte	0x04, 0x1c
        /*007a*/ 	.short	(.L_31 - .L_30)


	//   ....[0]....
.L_30:
        /*007c*/ 	.word	0x000000a0


	//   ....[1]....
        /*0080*/ 	.word	0x00000140


	//   ....[2]....
        /*0084*/ 	.word	0x00000350


	//   ....[3]....
        /*0088*/ 	.word	0x00000470


	//   ....[4]....
        /*008c*/ 	.word	0x00000540


	//   ....[5]....
        /*0090*/ 	.word	0x000005a0


	//   ....[6]....
        /*0094*/ 	.word	0x00000a70


	//   ....[7]....
        /*0098*/ 	.word	0x00000bc0


	//   ....[8]....
        /*009c*/ 	.word	0x00001240


	//   ....[9]....
        /*00a0*/ 	.word	0x00001c50


	//----- nvinfo : EIATTR_CRS_STACK_SIZE
	.align		4
.L_31:
        /*00a4*/ 	.byte	0x04, 0x1e
        /*00a6*/ 	.short	(.L_33 - .L_32)
.L_32:
        /*00a8*/ 	.word	0x00000000


	//----- nvinfo : EIATTR_CBANK_PARAM_SIZE
	.align		4
.L_33:
        /*00ac*/ 	.byte	0x03, 0x19
        /*00ae*/ 	.short	0x0028


	//----- nvinfo : EIATTR_PARAM_CBANK
	.align		4
        /*00b0*/ 	.byte	0x04, 0x0a
        /*00b2*/ 	.short	(.L_35 - .L_34)
	.align		4
.L_34:
        /*00b4*/ 	.word	index@(.nv.constant0.rsx_many_series_one_param_f32)
        /*00b8*/ 	.short	0x0380
        /*00ba*/ 	.short	0x0028


	//----- nvinfo : EIATTR_SW_WAR
	.align		4
.L_35:
        /*00bc*/ 	.byte	0x04, 0x36
        /*00be*/ 	.short	(.L_37 - .L_36)
.L_36:
        /*00c0*/ 	.word	0x00000008
.L_37:


//--------------------- .nv.info.rsx_batch_f32    --------------------------
	.section	.nv.info.rsx_batch_f32,"",@"SHT_CUDA_INFO"
	.sectionflags	@""
	.align	4


	//----- nvinfo : EIATTR_CUDA_API_VERSION
	.align		4
        /*0000*/ 	.byte	0x04, 0x37
        /*0002*/ 	.short	(.L_39 - .L_38)
.L_38:
        /*0004*/ 	.word	0x00000082


	//----- nvinfo : EIATTR_KPARAM_INFO
	.align		4
.L_39:
        /*0008*/ 	.byte	0x04, 0x17
        /*000a*/ 	.short	(.L_41 - .L_40)
.L_40:
        /*000c*/ 	.word	0x00000000
        /*0010*/ 	.short	0x0005
        /*0012*/ 	.short	0x0020
        /*0014*/ 	.byte	0x00, 0xf5, 0x21, 0x00


	//----- nvinfo : EIATTR_KPARAM_INFO
	.align		4
.L_41:
        /*0018*/ 	.byte	0x04, 0x17
        /*001a*/ 	.short	(.L_43 - .L_42)
.L_42:
        /*001c*/ 	.word	0x00000000
        /*0020*/ 	.short	0x0004
        /*0022*/ 	.short	0x0018
        /*0024*/ 	.byte	0x00, 0xf0, 0x11, 0x00


	//----- nvinfo : EIATTR_KPARAM_INFO
	.align		4
.L_43:
        /*0028*/ 	.byte	0x04, 0x17
        /*002a*/ 	.short	(.L_45 - .L_44)
.L_44:
        /*002c*/ 	.word	0x00000000
        /*0030*/ 	.short	0x0003
        /*0032*/ 	.short	0x0014
        /*0034*/ 	.byte	0x00, 0xf0, 0x11, 0x00


	//----- nvinfo : EIATTR_KPARAM_INFO
	.align		4
.L_45:
        /*0038*/ 	.byte	0x04, 0x17
        /*003a*/ 	.short	(.L_47 - .L_46)
.L_46:
        /*003c*/ 	.word	0x00000000
        /*0040*/ 	.short	0x0002
        /*0042*/ 	.short	0x0010
        /*0044*/ 	.byte	0x00, 0xf0, 0x11, 0x00


	//----- nvinfo : EIATTR_KPARAM_INFO
	.align		4
.L_47:
        /*0048*/ 	.byte	0x04, 0x17
        /*004a*/ 	.short	(.L_49 - .L_48)
.L_48:
        /*004c*/ 	.word	0x00000000
        /*0050*/ 	.short	0x0001
        /*0052*/ 	.short	0x0008
        /*0054*/ 	.byte	0x00, 0xf5, 0x21, 0x00


	//----- nvinfo : EIATTR_KPARAM_INFO
	.align		4
.L_49:
        /*0058*/ 	.byte	0x04, 0x17
        /*005a*/ 	.short	(.L_51 - .L_50)
.L_50:
        /*005c*/ 	.word	0x00000000
        /*0060*/ 	.short	0x0000
        /*0062*/ 	.short	0x0000
        /*0064*/ 	.byte	0x00, 0xf5, 0x21, 0x00


	//----- nvinfo : EIATTR_SPARSE_MMA_MASK
	.align		4
.L_51:
        /*0068*/ 	.byte	0x03, 0x50
        /*006a*/ 	.short	0x0000


	//----- nvinfo : EIATTR_MAXREG_COUNT
	.align		4
        /*006c*/ 	.byte	0x03, 0x1b
        /*006e*/ 	.short	0x00ff


	//----- nvinfo : EIATTR_MERCURY_ISA_VERSION
	.align		4
        /*0070*/ 	.byte	0x03, 0x5f
        /*0072*/ 	.short	0x0101


	//----- nvinfo : EIATTR_COOP_GROUP_MASK_REGIDS
	.align		4
        /*0074*/ 	.byte	0x04, 0x29
        /*0076*/ 	.short	(.L_53 - .L_52)


	//   ....[0]....
.L_52:
        /*0078*/ 	.word	0x05000021


	//----- nvinfo : EIATTR_COOP_GROUP_INSTR_OFFSETS
	.align		4
.L_53:
        /*007c*/ 	.byte	0x04, 0x28
        /*007e*/ 	.short	(.L_55 - .L_54)


	//   ....[0]....
.L_54:
        /*0080*/ 	.word	0x000008d0


	//----- nvinfo : EIATTR_VRC_CTA_INIT_COUNT
	.align		4
.L_55:
        /*0084*/ 	.byte	0x02, 0x4a
	.zero		1
	.zero		1


	//----- nvinfo : EIATTR_EXIT_INSTR_OFFSETS
	.align		4
        /*0088*/ 	.byte	0x04, 0x1c
        /*008a*/ 	.short	(.L_57 - .L_56)


	//   ....[0]....
.L_56:
        /*008c*/ 	.word	0x00000070


	//   ....[1]....
        /*0090*/ 	.word	0x00000140


	//   ....[2]....
        /*0094*/ 	.word	0x00000300


	//   ....[3]....
        /*0098*/ 	.word	0x000003f0


	//   ....[4]....
        /*009c*/ 	.word	0x000004b0


	//   ....[5]....
        /*00a0*/ 	.word	0x00000510


	//   ....[6]....
        /*00a4*/ 	.word	0x00000660


	//   ....[7]....
        /*00a8*/ 	.word	0x00000e30


	//----- nvinfo : EIATTR_CRS_STACK_SIZE
	.align		4
.L_57:
        /*00ac*/ 	.byte	0x04, 0x1e
        /*00ae*/ 	.short	(.L_59 - .L_58)
.L_58:
        /*00b0*/ 	.word	0x00000000


	//----- nvinfo : EIATTR_CBANK_PARAM_SIZE
	.align		4
.L_59:
        /*00b4*/ 	.byte	0x03, 0x19
        /*00b6*/ 	.short	0x0028


	//----- nvinfo : EIATTR_PARAM_CBANK
	.align		4
        /*00b8*/ 	.byte	0x04, 0x0a
        /*00ba*/ 	.short	(.L_61 - .L_60)
	.align		4
.L_60:
        /*00bc*/ 	.word	index@(.nv.constant0.rsx_batch_f32)
        /*00c0*/ 	.short	0x0380
        /*00c2*/ 	.short	0x0028


	//----- nvinfo : EIATTR_SW_WAR
	.align		4
.L_61:
        /*00c4*/ 	.byte	0x04, 0x36
        /*00c6*/ 	.short	(.L_63 - .L_62)
.L_62:
        /*00c8*/ 	.word	0x00000008
.L_63:


//--------------------- .nv.callgraph             --------------------------
	.section	.nv.callgraph,"",@"SHT_CUDA_CALLGRAPH"
	.align	4
	.sectionentsize	8
	.align		4
        /*0000*/ 	.word	0x00000000
	.align		4
        /*0004*/ 	.word	0xffffffff
	.align		4
        /*0008*/ 	.word	0x00000000
	.align		4
        /*000c*/ 	.word	0xfffffffe
	.align		4
        /*0010*/ 	.word	0x00000000
	.align		4
        /*0014*/ 	.word	0xfffffffd
	.align		4
        /*0018*/ 	.word	0x00000000
	.align		4
        /*001c*/ 	.word	0xfffffffc


//--------------------- .text.rsx_many_series_one_param_f32 --------------------------
	.section	.text.rsx_many_series_one_param_f32,"ax",@progbits
	.align	128
        .global         rsx_many_series_one_param_f32
        .type           rsx_many_series_one_param_f32,@function
        .size           rsx_many_series_one_param_f32,(.L_x_66 - rsx_many_series_one_param_f32)
        .other          rsx_many_series_one_param_f32,@"STO_CUDA_ENTRY STV_DEFAULT"
rsx_many_series_one_param_f32:
.text.rsx_many_series_one_param_f32:
[----:B------:R-:W-:Y:S01]  /*0000*/  LDC R1, c[0x0][0x37c] ;  /* 0x0000df00ff017b82 */ /* 0x000fe20000000800 */
[----:B------:R-:W0:Y:S07]  /*0010*/  S2R R0, SR_TID.X ;  /* 0x0000000000007919 */ /* 0x000e2e0000002100 */
[----:B------:R-:W0:Y:S01]  /*0020*/  S2UR UR4, SR_CTAID.X ;  /* 0x00000000000479c3 */ /* 0x000e220000002500 */
[----:B------:R-:W1:Y:S07]  /*0030*/  LDCU UR5, c[0x0][0x390] ;  /* 0x00007200ff0577ac */ /* 0x000e6e0008000800 */
[----:B------:R-:W0:Y:S08]  /*0040*/  LDC R31, c[0x0][0x360] ;  /* 0x0000d800ff1f7b82 */ /* 0x000e300000000800 */
[----:B------:R-:W2:Y:S01]  /*0050*/  LDC R3, c[0x0][0x398] ;  /* 0x0000e600ff037b82 */ /* 0x000ea20000000800 */
[----:B0-----:R-:W-:Y:S01]  /*0060*/  IMAD R31, R31, UR4, R0 ;  /* 0x000000041f1f7c24 */ /* 0x001fe2000f8e0200 */
[----:B-1----:R-:W-:-:S02]  /*0070*/  MOV R0, UR5 ;  /* 0x0000000500007c02 */ /* 0x002fc40008000f00 */
[----:B--2---:R-:W-:-:S04]  /*0080*/  ISETP.GE.AND P0, PT, R3, 0x1, PT ;  /* 0x000000010300780c */ /* 0x004fc80003f06270 */
[----:B------:R-:W-:-:S13]  /*0090*/  ISETP.GE.OR P0, PT, R31, R0, !P0 ;  /* 0x000000001f00720c */ /* 0x000fda0004706670 */
[----:B------:R-:W-:Y:S05]  /*00a0*/  @P0 EXIT ;  /* 0x000000000000094d */ /* 0x000fea0003800000 */
[----:B------:R-:W0:Y:S01]  /*00b0*/  LDC.64 R6, c[0x0][0x388] ;  /* 0x0000e200ff067b82 */ /* 0x000e220000000a00 */
[----:B------:R-:W1:Y:S07]  /*00c0*/  LDCU.64 UR4, c[0x0][0x358] ;  /* 0x00006b00ff0477ac */ /* 0x000e6e0008000a00 */
[----:B------:R-:W2:Y:S01]  /*00d0*/  LDC R5, c[0x0][0x394] ;  /* 0x0000e500ff057b82 */ /* 0x000ea20000000800 */
[----:B0-----:R-:W-:-:S05]  /*00e0*/  IMAD.WIDE R6, R31, 0x4, R6 ;  /* 0x000000041f067825 */ /* 0x001fca00078e0206 */
[----:B-1----:R-:W3:Y:S02]  /*00f0*/  LDG.E.CONSTANT R30, desc[UR4][R6.64] ;  /* 0x00000004061e7981 */ /* 0x002ee4000c1e9900 */
[C---:B---3--:R-:W-:Y:S02]  /*0100*/  ISETP.GT.AND P1, PT, R30.reuse, -0x1, PT ;  /* 0xffffffff1e00780c */ /* 0x048fe40003f24270 */
[----:B--2---:R-:W-:-:S13]  /*0110*/  ISETP.GE.AND P0, PT, R30, R5, PT ;  /* 0x000000051e00720c */ /* 0x004fda0003f06270 */
[----:B------:R-:W-:Y:S05]  /*0120*/  @!P0 BRA P1, `(.L_x_0) ;  /* 0x0000000400208947 */ /* 0x000fea0000800000 */
[----:B------:R-:W-:-:S13]  /*0130*/  ISETP.GE.AND P0, PT, R5, 0x1, PT ;  /* 0x000000010500780c */ /* 0x000fda0003f06270 */
[----:B------:R-:W-:Y:S05]  /*0140*/  @!P0 EXIT ;  /* 0x000000000000894d */ /* 0x000fea0003800000 */
[C---:B------:R-:W-:Y:S01]  /*0150*/  ISETP.GE.U32.AND P0, PT, R5.reuse, 0x8, PT ;  /* 0x000000080500780c */ /* 0x040fe20003f06070 */
[----:B------:R-:W-:Y:S01]  /*0160*/  HFMA2 R2, -RZ, RZ, 0, 0 ;  /* 0x00000000ff027431 */ /* 0x000fe200000001ff */
[----:B------:R-:W-:-:S04]  /*0170*/  LOP3.LUT R22, R5, 0x7, RZ, 0xc0, !PT ;  /* 0x0000000705167812 */ /* 0x000fc800078ec0ff */
[----:B------:R-:W-:-:S07]  /*0180*/  ISETP.NE.AND P1, PT, R22, RZ, PT ;  /* 0x000000ff1600720c */ /* 0x000fce0003f25270 */
[----:B------:R-:W-:Y:S06]  /*0190*/  @!P0 BRA `(.L_x_1) ;  /* 0x00000000006c8947 */ /* 0x000fec0003800000 */
[----:B------:R-:W0:Y:S01]  /*01a0*/  LDC.64 R20, c[0x0][0x3a0] ;  /* 0x0000e800ff147b82 */ /* 0x000e220000000a00 */
[----:B------:R-:W-:Y:S01]  /*01b0*/  LOP3.LUT R2, R5, 0x7ffffff8, RZ, 0xc0, !PT ;  /* 0x7ffffff805027812 */ /* 0x000fe200078ec0ff */
[----:B------:R-:W1:Y:S01]  /*01c0*/  LDCU UR6, c[0x0][0x390] ;  /* 0x00007200ff0677ac */ /* 0x000e620008000800 */
[----:B------:R-:W-:Y:S02]  /*01d0*/  MOV R23, R31 ;  /* 0x0000001f00177202 */ /* 0x000fe40000000f00 */
[----:B------:R-:W-:Y:S02]  /*01e0*/  MOV R25, 0x7fc00000 ;  /* 0x7fc0000000197802 */ /* 0x000fe40000000f00 */
[----:B------:R-:W-:-:S07]  /*01f0*/  IADD3 R3, PT, PT, -R2, RZ, RZ ;  /* 0x000000ff02037210 */ /* 0x000fce0007ffe1ff */
.L_x_2:
[----:B0-2---:R-:W-:Y:S01]  /*0200*/  IMAD.WIDE R4, R23, 0x4, R20 ;  /* 0x0000000417047825 */ /* 0x005fe200078e0214 */
[----:B-1----:R-:W-:Y:S02]  /*0210*/  MOV R0, UR6 ;  /* 0x0000000600007c02 */ /* 0x002fe40008000f00 */
[----:B------:R-:W-:Y:S02]  /*0220*/  IADD3 R3, PT, PT, R3, 0x8, RZ ;  /* 0x0000000803037810 */ /* 0x000fe40007ffe0ff */
[----:B------:R2:W-:Y:S01]  /*0230*/  STG.E desc[UR4][R4.64], R25 ;  /* 0x0000001904007986 */ /* 0x0005e2000c101904 */
[C---:B------:R-:W-:Y:S01]  /*0240*/  IMAD.WIDE R6, R0.reuse, 0x4, R4 ;  /* 0x0000000400067825 */ /* 0x040fe200078e0204 */
[----:B------:R-:W-:Y:S02]  /*0250*/  ISETP.NE.AND P0, PT, R3, RZ, PT ;  /* 0x000000ff0300720c */ /* 0x000fe40003f05270 */
[C---:B------:R-:W-:Y:S02]  /*0260*/  LEA R23, R0.reuse, R23, 0x3 ;  /* 0x0000001700177211 */ /* 0x040fe400078e18ff */
[----:B------:R2:W-:Y:S01]  /*0270*/  STG.E desc[UR4][R6.64], R25 ;  /* 0x0000001906007986 */ /* 0x0005e2000c101904 */
[----:B------:R-:W-:-:S05]  /*0280*/  IMAD.WIDE R8, R0, 0x4, R6 ;  /* 0x0000000400087825 */ /* 0x000fca00078e0206 */
        /* <DEDUP_REMOVED lines=11> */
[----:B------:R-:W-:Y:S05]  /*0340*/  @P0 BRA `(.L_x_2) ;  /* 0xfffffffc00ac0947 */ /* 0x000fea000383ffff */
.L_x_1:
[----:B------:R-:W-:Y:S05]  /*0350*/  @!P1 EXIT ;  /* 0x000000000000994d */ /* 0x000fea0003800000 */
[----:B--2---:R-:W0:Y:S01]  /*0360*/  LDC R12, c[0x0][0x394] ;  /* 0x0000e500ff0c7b82 */ /* 0x004e220000000800 */
[----:B------:R-:W-:Y:S02]  /*0370*/  ISETP.GE.U32.AND P0, PT, R22, 0x4, PT ;  /* 0x000000041600780c */ /* 0x000fe40003f06070 */
[----:B0-----:R-:W-:-:S04]  /*0380*/  LOP3.LUT R13, R12, 0x3, RZ, 0xc0, !PT ;  /* 0x000000030c0d7812 */ /* 0x001fc800078ec0ff */
[----:B------:R-:W-:-:S07]  /*0390*/  ISETP.NE.AND P1, PT, R13, RZ, PT ;  /* 0x000000ff0d00720c */ /* 0x000fce0003f25270 */
[----:B------:R-:W-:Y:S06]  /*03a0*/  @!P0 BRA `(.L_x_3) ;  /* 0x0000000000308947 */ /* 0x000fec0003800000 */
[----:B------:R-:W0:Y:S01]  /*03b0*/  LDC.64 R4, c[0x0][0x3a0] ;  /* 0x0000e800ff047b82 */ /* 0x000e220000000a00 */
[C---:B------:R-:W-:Y:S01]  /*03c0*/  IMAD R3, R2.reuse, R0, R31 ;  /* 0x0000000002037224 */ /* 0x040fe200078e021f */
[----:B------:R-:W-:-:S03]  /*03d0*/  IADD3 R2, PT, PT, R2, 0x4, RZ ;  /* 0x0000000402027810 */ /* 0x000fc60007ffe0ff */
[----:B0-----:R-:W-:Y:S01]  /*03e0*/  IMAD.WIDE R4, R3, 0x4, R4 ;  /* 0x0000000403047825 */ /* 0x001fe200078e0204 */
[----:B------:R-:W-:-:S03]  /*03f0*/  MOV R3, 0x7fc00000 ;  /* 0x7fc0000000037802 */ /* 0x000fc60000000f00 */
[C---:B------:R-:W-:Y:S02]  /*0400*/  IMAD.WIDE R6, R0.reuse, 0x4, R4 ;  /* 0x0000000400067825 */ /* 0x040fe400078e0204 */
[----:B------:R0:W-:Y:S04]  /*0410*/  STG.E desc[UR4][R4.64], R3 ;  /* 0x0000000304007986 */ /* 0x0001e8000c101904 */
[----:B------:R0:W-:Y:S01]  /*0420*/  STG.E desc[UR4][R6.64], R3 ;  /* 0x0000000306007986 */ /* 0x0001e2000c101904 */
[----:B------:R-:W-:-:S05]  /*0430*/  IMAD.WIDE R8, R0, 0x4, R6 ;  /* 0x0000000400087825 */ /* 0x000fca00078e0206 */
[----:B------:R0:W-:Y:S01]  /*0440*/  STG.E desc[UR4][R8.64], R3 ;  /* 0x0000000308007986 */ /* 0x0001e2000c101904 */
[----:B------:R-:W-:-:S05]  /*0450*/  IMAD.WIDE R10, R0, 0x4, R8 ;  /* 0x00000004000a7825 */ /* 0x000fca00078e0208 */
[----:B------:R0:W-:Y:S02]  /*0460*/  STG.E desc[UR4][R10.64], R3 ;  /* 0x000000030a007986 */ /* 0x0001e4000c101904 */
.L_x_3:
[----:B------:R-:W-:Y:S05]  /*0470*/  @!P1 EXIT ;  /* 0x000000000000994d */ /* 0x000fea0003800000 */
[----:B------:R-:W-:Y:S02]  /*0480*/  ISETP.NE.AND P0, PT, R13, 0x1, PT ;  /* 0x000000010d00780c */ /* 0x000fe40003f05270 */
[----:B0-----:R-:W-:-:S04]  /*0490*/  LOP3.LUT R3, R12, 0x1, RZ, 0xc0, !PT ;  /* 0x000000010c037812 */ /* 0x001fc800078ec0ff */
[----:B------:R-:W-:-:S07]  /*04a0*/  ISETP.NE.U32.AND P1, PT, R3, 0x1, PT ;  /* 0x000000010300780c */ /* 0x000fce0003f25070 */
[----:B------:R-:W-:Y:S06]  /*04b0*/  @!P0 BRA `(.L_x_4) ;  /* 0x0000000000208947 */ /* 0x000fec0003800000 */
[----:B------:R-:W0:Y:S01]  /*04c0*/  LDC.64 R4, c[0x0][0x3a0] ;  /* 0x0000e800ff047b82 */ /* 0x000e220000000a00 */
[C---:B------:R-:W-:Y:S01]  /*04d0*/  IMAD R3, R2.reuse, R0, R31 ;  /* 0x0000000002037224 */ /* 0x040fe200078e021f */
[----:B------:R-:W-:-:S03]  /*04e0*/  IADD3 R2, PT, PT, R2, 0x2, RZ ;  /* 0x0000000202027810 */ /* 0x000fc60007ffe0ff */
[----:B0-----:R-:W-:Y:S01]  /*04f0*/  IMAD.WIDE R4, R3, 0x4, R4 ;  /* 0x0000000403047825 */ /* 0x001fe200078e0204 */
[----:B------:R-:W-:-:S03]  /*0500*/  MOV R3, 0x7fc00000 ;  /* 0x7fc0000000037802 */ /* 0x000fc60000000f00 */
[----:B------:R-:W-:Y:S02]  /*0510*/  IMAD.WIDE R6, R0, 0x4, R4 ;  /* 0x0000000400067825 */ /* 0x000fe400078e0204 */
[----:B------:R0:W-:Y:S04]  /*0520*/  STG.E desc[UR4][R4.64], R3 ;  /* 0x0000000304007986 */ /* 0x0001e8000c101904 */
[----:B------:R0:W-:Y:S02]  /*0530*/  STG.E desc[UR4][R6.64], R3 ;  /* 0x0000000306007986 */ /* 0x0001e4000c101904 */
.L_x_4:
[----:B------:R-:W-:Y:S05]  /*0540*/  @P1 EXIT ;  /* 0x000000000000194d */ /* 0x000fea0003800000 */
[----:B0-----:R-:W0:Y:S01]  /*0550*/  LDC.64 R4, c[0x0][0x3a0] ;  /* 0x0000e800ff047b82 */ /* 0x001e220000000a00 */
[----:B------:R-:W-:Y:S01]  /*0560*/  IMAD R3, R2, R0, R31 ;  /* 0x0000000002037224 */ /* 0x000fe200078e021f */
[----:B------:R-:W-:-:S03]  /*0570*/  MOV R7, 0x7fc00000 ;  /* 0x7fc0000000077802 */ /* 0x000fc60000000f00 */
[----:B0-----:R-:W-:-:S05]  /*0580*/  IMAD.WIDE R2, R3, 0x4, R4 ;  /* 0x0000000403027825 */ /* 0x001fca00078e0204 */
[----:B------:R-:W-:Y:S01]  /*0590*/  STG.E desc[UR4][R2.64], R7 ;  /* 0x0000000702007986 */ /* 0x000fe2000c101904 */
[----:B------:R-:W-:Y:S05]  /*05a0*/  EXIT ;  /* 0x000000000000794d */ /* 0x000fea0003800000 */
.L_x_0:
[----:B------:R-:W-:Y:S01]  /*05b0*/  IADD3 R10, PT, PT, R30, R3, RZ ;  /* 0x000000031e0a7210 */ /* 0x000fe20007ffe0ff */
[----:B------:R-:W-:Y:S03]  /*05c0*/  BSSY.RECONVERGENT B0, `(.L_x_5) ;  /* 0x0000049000007945 */ /* 0x000fe60003800200 */
[----:B------:R-:W-:-:S04]  /*05d0*/  VIMNMX R2, PT, PT, R10, R5, PT ;  /* 0x000000050a027248 */ /* 0x000fc80003fe0100 */
[----:B------:R-:W-:-:S13]  /*05e0*/  ISETP.GE.AND P0, PT, R2, 0x1, PT ;  /* 0x000000010200780c */ /* 0x000fda0003f06270 */
[----:B------:R-:W-:Y:S05]  /*05f0*/  @!P0 BRA `(.L_x_6) ;  /* 0x0000000400148947 */ /* 0x000fea0003800000 */
[----:B------:R-:W-:Y:S01]  /*0600*/  VIMNMX.U32 R4, PT, PT, R10, R5, PT ;  /* 0x000000050a047248 */ /* 0x000fe20003fe0000 */
[----:B------:R-:W-:Y:S01]  /*0610*/  BSSY.RECONVERGENT B1, `(.L_x_7) ;  /* 0x000001f000017945 */ /* 0x000fe20003800200 */
[----:B------:R-:W-:Y:S02]  /*0620*/  HFMA2 R2, -RZ, RZ, 0, 0 ;  /* 0x00000000ff027431 */ /* 0x000fe400000001ff */
[C---:B------:R-:W-:Y:S02]  /*0630*/  ISETP.GE.U32.AND P0, PT, R4.reuse, 0x8, PT ;  /* 0x000000080400780c */ /* 0x040fe40003f06070 */
[----:B------:R-:W-:-:S04]  /*0640*/  LOP3.LUT R26, R4, 0x7, RZ, 0xc0, !PT ;  /* 0x00000007041a7812 */ /* 0x000fc800078ec0ff */
[----:B------:R-:W-:-:S07]  /*0650*/  ISETP.NE.AND P1, PT, R26, RZ, PT ;  /* 0x000000ff1a00720c */ /* 0x000fce0003f25270 */
[----:B------:R-:W-:Y:S06]  /*0660*/  @!P0 BRA `(.L_x_8) ;  /* 0x0000000000648947 */ /* 0x000fec0003800000 */
[----:B------:R-:W0:Y:S01]  /*0670*/  LDC.64 R6, c[0x0][0x3a0] ;  /* 0x0000e800ff067b82 */ /* 0x000e220000000a00 */
[----:B------:R-:W-:Y:S02]  /*0680*/  LOP3.LUT R2, R4, 0x7ffffff8, RZ, 0xc0, !PT ;  /* 0x7ffffff804027812 */ /* 0x000fe400078ec0ff */
[----:B------:R-:W-:Y:S02]  /*0690*/  MOV R27, R31 ;  /* 0x0000001f001b7202 */ /* 0x000fe40000000f00 */
[----:B------:R-:W-:-:S07]  /*06a0*/  IADD3 R11, PT, PT, -R2, RZ, RZ ;  /* 0x000000ff020b7210 */ /* 0x000fce0007ffe1ff */
.L_x_9:
[----:B01----:R-:W-:Y:S01]  /*06b0*/  IMAD.WIDE R18, R27, 0x4, R6 ;  /* 0x000000041b127825 */ /* 0x003fe200078e0206 */
[----:B------:R-:W-:Y:S02]  /*06c0*/  MOV R29, 0x7fc00000 ;  /* 0x7fc00000001d7802 */ /* 0x000fe40000000f00 */
[----:B------:R-:W-:Y:S02]  /*06d0*/  IADD3 R11, PT, PT, R11, 0x8, RZ ;  /* 0x000000080b0b7810 */ /* 0x000fe40007ffe0ff */
[C---:B------:R-:W-:Y:S01]  /*06e0*/  LEA R27, R0.reuse, R27, 0x3 ;  /* 0x0000001b001b7211 */ /* 0x040fe200078e18ff */
[----:B------:R-:W-:Y:S01]  /*06f0*/  IMAD.WIDE R22, R0, 0x4, R18 ;  /* 0x0000000400167825 */ /* 0x000fe200078e0212 */
[----:B------:R1:W-:Y:S01]  /*0700*/  STG.E desc[UR4][R18.64], R29 ;  /* 0x0000001d12007986 */ /* 0x0003e2000c101904 */
[----:B------:R-:W-:-:S03]  /*0710*/  ISETP.NE.AND P0, PT, R11, RZ, PT ;  /* 0x000000ff0b00720c */ /* 0x000fc60003f05270 */
        /* <DEDUP_REMOVED lines=14> */
.L_x_8:
[----:B------:R-:W-:Y:S05]  /*0800*/  BSYNC.RECONVERGENT B1 ;  /* 0x0000000000017941 */ /* 0x000fea0003800200 */
.L_x_7:
[----:B------:R-:W-:Y:S05]  /*0810*/  @!P1 BRA `(.L_x_6) ;  /* 0x00000000008c9947 */ /* 0x000fea0003800000 */
[----:B------:R-:W-:Y:S01]  /*0820*/  ISETP.GE.U32.AND P0, PT, R26, 0x4, PT ;  /* 0x000000041a00780c */ /* 0x000fe20003f06070 */
[----:B------:R-:W-:Y:S01]  /*0830*/  BSSY.RECONVERGENT B1, `(.L_x_10) ;  /* 0x0000010000017945 */ /* 0x000fe20003800200 */
[----:B-1----:R-:W-:-:S04]  /*0840*/  LOP3.LUT R16, R4, 0x3, RZ, 0xc0, !PT ;  /* 0x0000000304107812 */ /* 0x002fc800078ec0ff */
[----:B------:R-:W-:-:S07]  /*0850*/  ISETP.NE.AND P1, PT, R16, RZ, PT ;  /* 0x000000ff1000720c */ /* 0x000fce0003f25270 */
[----:B------:R-:W-:Y:S06]  /*0860*/  @!P0 BRA `(.L_x_11) ;  /* 0x0000000000308947 */ /* 0x000fec0003800000 */
[----:B------:R-:W0:Y:S01]  /*0870*/  LDC.64 R6, c[0x0][0x3a0] ;  /* 0x0000e800ff067b82 */ /* 0x000e220000000a00 */
[C---:B------:R-:W-:Y:S01]  /*0880*/  IMAD R9, R2.reuse, R0, R31 ;  /* 0x0000000002097224 */ /* 0x040fe200078e021f */
[----:B------:R-:W-:Y:S02]  /*0890*/  MOV R11, 0x7fc00000 ;  /* 0x7fc00000000b7802 */ /* 0x000fe40000000f00 */
[----:B------:R-:W-:Y:S01]  /*08a0*/  IADD3 R2, PT, PT, R2, 0x4, RZ ;  /* 0x0000000402027810 */ /* 0x000fe20007ffe0ff */
[----:B0-----:R-:W-:-:S05]  /*08b0*/  IMAD.WIDE R6, R9, 0x4, R6 ;  /* 0x0000000409067825 */ /* 0x001fca00078e0206 */
[----:B------:R0:W-:Y:S01]  /*08c0*/  STG.E desc[UR4][R6.64], R11 ;  /* 0x0000000b06007986 */ /* 0x0001e2000c101904 */
[----:B------:R-:W-:-:S05]  /*08d0*/  IMAD.WIDE R8, R0, 0x4, R6 ;  /* 0x0000000400087825 */ /* 0x000fca00078e0206 */
[----:B------:R0:W-:Y:S01]  /*08e0*/  STG.E desc[UR4][R8.64], R11 ;  /* 0x0000000b08007986 */ /* 0x0001e2000c101904 */
[----:B------:R-:W-:-:S05]  /*08f0*/  IMAD.WIDE R12, R0, 0x4, R8 ;  /* 0x00000004000c7825 */ /* 0x000fca00078e0208 */
[----:B------:R0:W-:Y:S01]  /*0900*/  STG.E desc[UR4][R12.64], R11 ;  /* 0x0000000b0c007986 */ /* 0x0001e2000c101904 */
[----:B------:R-:W-:-:S05]  /*0910*/  IMAD.WIDE R14, R0, 0x4, R12 ;  /* 0x00000004000e7825 */ /* 0x000fca00078e020c */
[----:B------:R0:W-:Y:S02]  /*0920*/  STG.E desc[UR4][R14.64], R11 ;  /* 0x0000000b0e007986 */ /* 0x0001e4000c101904 */
.L_x_11:
[----:B------:R-:W-:Y:S05]  /*0930*/  BSYNC.RECONVERGENT B1 ;  /* 0x0000000000017941 */ /* 0x000fea0003800200 */
.L_x_10:
[----:B------:R-:W-:Y:S05]  /*0940*/  @!P1 BRA `(.L_x_6) ;  /* 0x0000000000409947 */ /* 0x000fea0003800000 */
[----:B------:R-:W-:Y:S02]  /*0950*/  ISETP.NE.AND P0, PT, R16, 0x1, PT ;  /* 0x000000011000780c */ /* 0x000fe40003f05270 */
[----:B------:R-:W-:-:S04]  /*0960*/  LOP3.LUT R4, R4, 0x1, RZ, 0xc0, !PT ;  /* 0x0000000104047812 */ /* 0x000fc800078ec0ff */
[----:B------:R-:W-:-:S07]  /*0970*/  ISETP.NE.U32.AND P1, PT, R4, 0x1, PT ;  /* 0x000000010400780c */ /* 0x000fce0003f25070 */
[----:B0-----:R-:W0:Y:S01]  /*0980*/  @P0 LDC.64 R6, c[0x0][0x3a0] ;  /* 0x0000e800ff060b82 */ /* 0x001e220000000a00 */
[C---:B------:R-:W-:Y:S01]  /*0990*/  @P0 IMAD R9, R2.reuse, R0, R31 ;  /* 0x0000000002090224 */ /* 0x040fe200078e021f */
[----:B------:R-:W-:Y:S02]  /*09a0*/  @P0 IADD3 R2, PT, PT, R2, 0x2, RZ ;  /* 0x0000000202020810 */ /* 0x000fe40007ffe0ff */
[----:B------:R-:W-:-:S04]  /*09b0*/  @P0 MOV R11, 0x7fc00000 ;  /* 0x7fc00000000b0802 */ /* 0x000fc80000000f00 */
[----:B------:R-:W1:Y:S01]  /*09c0*/  @!P1 LDC.64 R14, c[0x0][0x3a0] ;  /* 0x0000e800ff0e9b82 */ /* 0x000e620000000a00 */
[----:B0-----:R-:W-:-:S04]  /*09d0*/  @P0 IMAD.WIDE R8, R9, 0x4, R6 ;  /* 0x0000000409080825 */ /* 0x001fc800078e0206 */
[----:B------:R-:W-:Y:S01]  /*09e0*/  @!P1 IMAD R7, R2, R0, R31 ;  /* 0x0000000002079224 */ /* 0x000fe200078e021f */
[----:B------:R2:W-:Y:S01]  /*09f0*/  @P0 STG.E desc[UR4][R8.64], R11 ;  /* 0x0000000b08000986 */ /* 0x0005e2000c101904 */
[----:B------:R-:W-:-:S04]  /*0a00*/  @P0 IMAD.WIDE R12, R0, 0x4, R8 ;  /* 0x00000004000c0825 */ /* 0x000fc800078e0208 */
[----:B-1----:R-:W-:Y:S01]  /*0a10*/  @!P1 IMAD.WIDE R6, R7, 0x4, R14 ;  /* 0x0000000407069825 */ /* 0x002fe200078e020e */
[----:B------:R-:W-:Y:S01]  /*0a20*/  @!P1 MOV R15, 0x7fc00000 ;  /* 0x7fc00000000f9802 */ /* 0x000fe20000000f00 */
[----:B------:R2:W-:Y:S04]  /*0a30*/  @P0 STG.E desc[UR4][R12.64], R11 ;  /* 0x0000000b0c000986 */ /* 0x0005e8000c101904 */
[----:B------:R2:W-:Y:S02]  /*0a40*/  @!P1 STG.E desc[UR4][R6.64], R15 ;  /* 0x0000000f06009986 */ /* 0x0005e4000c101904 */
.L_x_6:
[----:B------:R-:W-:Y:S05]  /*0a50*/  BSYNC.RECONVERGENT B0 ;  /* 0x0000000000007941 */ /* 0x000fea0003800200 */
.L_x_5:
[----:B------:R-:W-:-:S13]  /*0a60*/  ISETP.GT.AND P0, PT, R10, R5, PT ;  /* 0x000000050a00720c */ /* 0x000fda0003f04270 */
[----:B------:R-:W-:Y:S05]  /*0a70*/  @P0 EXIT ;  /* 0x000000000000094d */ /* 0x000fea0003800000 */
[----:B------:R-:W-:Y:S01]  /*0a80*/  I2FP.F32.U32 R3, R3 ;  /* 0x0000000300037245 */ /* 0x000fe20000201000 */
[----:B------:R-:W-:Y:S01]  /*0a90*/  UMOV UR6, 0x40400000 ;  /* 0x4040000000067882 */ /* 0x000fe20000000000 */
[----:B-1----:R-:W-:Y:S02]  /*0aa0*/  IADD3 R21, PT, PT, R10, -0x1, RZ ;  /* 0xffffffff0a157810 */ /* 0x002fe40007ffe0ff */
[----:B------:R-:W-:Y:S01]  /*0ab0*/  MOV R4, UR6 ;  /* 0x0000000600047c02 */ /* 0x000fe20008000f00 */
[----:B------:R-:W-:Y:S02]  /*0ac0*/  FADD R27, R3, 2 ;  /* 0x40000000031b7421 */ /* 0x000fe40000000000 */
[----:B------:R-:W-:Y:S02]  /*0ad0*/  IMAD R21, R21, R0, R31 ;  /* 0x0000000015157224 */ /* 0x000fe400078e021f */
[----:B------:R-:W0:Y:S08]  /*0ae0*/  MUFU.RCP R2, R27 ;  /* 0x0000001b00027308 */ /* 0x000e300000001000 */
[----:B------:R-:W1:Y:S01]  /*0af0*/  FCHK P0, R4, R27 ;  /* 0x0000001b04007302 */ /* 0x000e620000000000 */
[----:B0-2---:R-:W-:-:S04]  /*0b00*/  FFMA R13, -R27, R2, 1 ;  /* 0x3f8000001b0d7423 */ /* 0x005fc80000000102 */
[----:B------:R-:W-:-:S04]  /*0b10*/  FFMA R13, R2, R13, R2 ;  /* 0x0000000d020d7223 */ /* 0x000fc80000000002 */
[----:B------:R-:W-:-:S04]  /*0b20*/  FFMA R2, R13, 3, RZ ;  /* 0x404000000d027823 */ /* 0x000fc800000000ff */
[----:B------:R-:W-:-:S04]  /*0b30*/  FFMA R3, -R27, R2, 3 ;  /* 0x404000001b037423 */ /* 0x000fc80000000102 */
[----:B------:R-:W-:Y:S01]  /*0b40*/  FFMA R13, R13, R3, R2 ;  /* 0x000000030d0d7223 */ /* 0x000fe20000000002 */
[----:B-1----:R-:W-:Y:S06]  /*0b50*/  @!P0 BRA `(.L_x_12) ;  /* 0x0000000000108947 */ /* 0x002fec0003800000 */
[----:B------:R-:W-:Y:S01]  /*0b60*/  HFMA2 R29, -RZ, RZ, 2.125, 0 ;  /* 0x40400000ff1d7431 */ /* 0x000fe200000001ff */
[----:B------:R-:W-:-:S07]  /*0b70*/  MOV R22, 0xb90 ;  /* 0x00000b9000167802 */ /* 0x000fce0000000f00 */
[----:B------:R-:W-:Y:S05]  /*0b80*/  CALL.REL.NOINC `($__internal_0_$__cuda_sm3x_div_rn_noftz_f32_slowpath) ;  /* 0x0000001000347944 */ /* 0x000fea0003c00000 */
[----:B------:R-:W-:-:S07]  /*0b90*/  MOV R13, R0 ;  /* 0x00000000000d7202 */ /* 0x000fce0000000f00 */
.L_x_12:
[----:B------:R-:W0:Y:S02]  /*0ba0*/  LDC R3, c[0x0][0x394] ;  /* 0x0000e500ff037b82 */ /* 0x000e240000000800 */
[----:B0-----:R-:W-:-:S13]  /*0bb0*/  ISETP.GE.AND P0, PT, R10, R3, PT ;  /* 0x000000030a00720c */ /* 0x001fda0003f06270 */
[----:B------:R-:W-:Y:S05]  /*0bc0*/  @P0 EXIT ;  /* 0x000000000000094d */ /* 0x000fea0003800000 */
[----:B------:R-:W0:Y:S08]  /*0bd0*/  LDC.64 R22, c[0x0][0x380] ;  /* 0x0000e000ff167b82 */ /* 0x000e300000000a00 */
[----:B------:R-:W1:Y:S01]  /*0be0*/  LDC R4, c[0x0][0x398] ;  /* 0x0000e600ff047b82 */ /* 0x000e620000000800 */
[----:B0-----:R-:W-:-:S05]  /*0bf0*/  IMAD.WIDE R22, R21, 0x4, R22 ;  /* 0x0000000415167825 */ /* 0x001fca00078e0216 */
[----:B------:R-:W2:Y:S01]  /*0c00*/  LDG.E.CONSTANT R2, desc[UR4][R22.64] ;  /* 0x0000000416027981 */ /* 0x000ea2000c1e9900 */
[----:B------:R-:W-:Y:S01]  /*0c10*/  IADD3 R0, PT, PT, -R10, R3, RZ ;  /* 0x000000030a007210 */ /* 0x000fe20007ffe1ff */
[----:B------:R-:W-:Y:S01]  /*0c20*/  BSSY.RECONVERGENT B0, `(.L_x_13) ;  /* 0x000005d000007945 */ /* 0x000fe20003800200 */
[----:B-1----:R-:W-:Y:S01]  /*0c30*/  ISETP.GT.U32.AND P0, PT, R4, 0x5, PT ;  /* 0x000000050400780c */ /* 0x002fe20003f04070 */
[----:B------:R-:W-:Y:S01]  /*0c40*/  HFMA2 R11, -RZ, RZ, 1.875, 0 ;  /* 0x3f800000ff0b7431 */ /* 0x000fe200000001ff */
[----:B------:R-:W-:Y:S01]  /*0c50*/  LOP3.LUT R0, R0, 0x1, RZ, 0xc0, !PT ;  /* 0x0000000100007812 */ /* 0x000fe200078ec0ff */
[----:B------:R-:W-:Y:S01]  /*0c60*/  HFMA2 R12, -RZ, RZ, 0, 0 ;  /* 0x00000000ff0c7431 */ /* 0x000fe200000001ff */
[----:B------:R-:W-:Y:S02]  /*0c70*/  LOP3.LUT R30, RZ, R30, RZ, 0x33, !PT ;  /* 0x0000001eff1e7212 */ /* 0x000fe400078e33ff */
[----:B------:R-:W-:Y:S02]  /*0c80*/  CS2R R16, SRZ ;  /* 0x0000000000107805 */ /* 0x000fe4000001ff00 */
[----:B------:R-:W-:-:S02]  /*0c90*/  ISETP.NE.U32.AND P1, PT, R0, 0x1, PT ;  /* 0x000000010000780c */ /* 0x000fc40003f25070 */
[----:B------:R-:W-:Y:S02]  /*0ca0*/  CS2R R8, SRZ ;  /* 0x0000000000087805 */ /* 0x000fe4000001ff00 */
[----:B------:R-:W-:Y:S02]  /*0cb0*/  IADD3 R0, PT, PT, R4, -0x1, RZ ;  /* 0xffffffff04007810 */ /* 0x000fe40007ffe0ff */
[----:B------:R-:W-:Y:S02]  /*0cc0*/  CS2R R18, SRZ ;  /* 0x0000000000127805 */ /* 0x000fe4000001ff00 */
[----:B------:R-:W-:Y:S02]  /*0cd0*/  MOV R20, RZ ;  /* 0x000000ff00147202 */ /* 0x000fe40000000f00 */
[----:B------:R-:W-:Y:S02]  /*0ce0*/  CS2R R14, SRZ ;  /* 0x00000000000e7805 */ /* 0x000fe4000001ff00 */
[----:B------:R-:W-:-:S02]  /*0cf0*/  I2FP.F32.U32 R0, R0 ;  /* 0x0000000000007245 */ /* 0x000fc40000201000 */
[----:B------:R-:W-:Y:S02]  /*0d00*/  CS2R R6, SRZ ;  /* 0x0000000000067805 */ /* 0x000fe4000001ff00 */
[----:B------:R-:W-:Y:S02]  /*0d10*/  MOV R5, RZ ;  /* 0x000000ff00057202 */ /* 0x000fe40000000f00 */
[----:B------:R-:W-:Y:S01]  /*0d20*/  FSEL R4, R0, 5, P0 ;  /* 0x40a0000000047808 */ /* 0x000fe20000000000 */
[----:B--2---:R-:W-:Y:S01]  /*0d30*/  FMUL R2, R2, 100 ;  /* 0x42c8000002027820 */ /* 0x004fe20000400000 */
[----:B------:R-:W-:Y:S06]  /*0d40*/  @P1 BRA `(.L_x_14) ;  /* 0x0000000400281947 */ /* 0x000fec0003800000 */
[----:B------:R-:W0:Y:S02]  /*0d50*/  LDC R3, c[0x0][0x390] ;  /* 0x0000e400ff037b82 */ /* 0x000e240000000800 */
[----:B0-----:R-:W-:-:S05]  /*0d60*/  IMAD.WIDE R22, R3, 0x4, R22 ;  /* 0x0000000403167825 */ /* 0x001fca00078e0216 */
[----:B------:R-:W2:Y:S01]  /*0d70*/  LDG.E.CONSTANT R3, desc[UR4][R22.64] ;  /* 0x0000000416037981 */ /* 0x000ea2000c1e9900 */
[----:B------:R-:W-:Y:S01]  /*0d80*/  FADD R5, -R13, 1 ;  /* 0x3f8000000d057421 */ /* 0x000fe20000000100 */
[----:B------:R-:W-:Y:S01]  /*0d90*/  FMNMX R11, R4, 1, PT ;  /* 0x3f800000040b7809 */ /* 0x000fe20003800000 */
[----:B------:R-:W-:Y:S01]  /*0da0*/  BSSY.RECONVERGENT B1, `(.L_x_15) ;  /* 0x000003a000017945 */ /* 0x000fe20003800200 */
[----:B------:R-:W-:Y:S01]  /*0db0*/  MOV R27, 0x42480000 ;  /* 0x42480000001b7802 */ /* 0x000fe20000000f00 */
[----:B------:R-:W-:Y:S02]  /*0dc0*/  FMUL R25, RZ, R5 ;  /* 0x00000005ff197220 */ /* 0x000fe40000400000 */
[----:B------:R-:W-:-:S04]  /*0dd0*/  FADD R11, R11, 1 ;  /* 0x3f8000000b0b7421 */ /* 0x000fc80000000000 */
[----:B------:R-:W-:Y:S01]  /*0de0*/  FADD R0, -R11, R4 ;  /* 0x000000040b007221 */ /* 0x000fe20000000100 */
[----:B------:R-:W-:-:S04]  /*0df0*/  FSETP.GE.AND P0, PT, R4, R11, PT ;  /* 0x0000000b0400720b */ /* 0x000fc80003f06000 */
[----:B------:R-:W-:Y:S01]  /*0e00*/  FSETP.GTU.AND P1, PT, |R0|, 9.9999999600419720025e-13, PT ;  /* 0x2b8cbccc0000780b */ /* 0x000fe20003f2c200 */
[----:B--2---:R-:W-:-:S04]  /*0e10*/  FMUL R3, R3, 100 ;  /* 0x42c8000003037820 */ /* 0x004fc80000400000 */
[----:B------:R-:W-:Y:S01]  /*0e20*/  FADD R8, -R2, R3 ;  /* 0x0000000302087221 */ /* 0x000fe20000000100 */
[----:B------:R-:W-:-:S03]  /*0e30*/  FSET.BF.NEU.AND R19, R3, R2, PT ;  /* 0x000000020313720a */ /* 0x000fc6000380d000 */
[CCC-:B------:R-:W-:Y:S01]  /*0e40*/  FFMA R16, |R8|.reuse, R13.reuse, R25.reuse ;  /* 0x0000000d08107223 */ /* 0x1c0fe20000000219 */
[-CC-:B------:R-:W-:Y:S01]  /*0e50*/  FFMA R8, R8, R13.reuse, R25.reuse ;  /* 0x0000000d08087223 */ /* 0x180fe20000000019 */
[----:B------:R-:W-:Y:S02]  /*0e60*/  FSEL R19, R19, RZ, P0 ;  /* 0x000000ff13137208 */ /* 0x000fe40000000000 */
[----:B------:R-:W-:Y:S02]  /*0e70*/  FFMA R15, R16, R13, R25 ;  /* 0x0000000d100f7223 */ /* 0x000fe40000000019 */
[----:B------:R-:W-:Y:S02]  /*0e80*/  FSETP.NEU.AND P0, PT, R19, RZ, PT ;  /* 0x000000ff1300720b */ /* 0x000fe40003f0d000 */
[----:B------:R-:W-:Y:S02]  /*0e90*/  FMUL R7, R15, 0.5 ;  /* 0x3f0000000f077820 */ /* 0x000fe40000400000 */
[----:B------:R-:W-:-:S02]  /*0ea0*/  @!P1 FSEL R11, R11, RZ, P0 ;  /* 0x000000ff0b0b9208 */ /* 0x000fc40000000000 */
[----:B------:R-:W-:-:S04]  /*0eb0*/  FFMA R18, R16, 1.5, -R7 ;  /* 0x3fc0000010127823 */ /* 0x000fc80000000807 */
[----:B------:R-:W-:-:S04]  /*0ec0*/  FFMA R18, R18, R13, R25 ;  /* 0x0000000d12127223 */ /* 0x000fc80000000019 */
[----:B------:R-:W-:-:S04]  /*0ed0*/  FFMA R9, R18, R13, R25 ;  /* 0x0000000d12097223 */ /* 0x000fc80000000019 */
[----:B------:R-:W-:-:S04]  /*0ee0*/  FMUL R7, R9, 0.5 ;  /* 0x3f00000009077820 */ /* 0x000fc80000400000 */
[----:B------:R-:W-:Y:S01]  /*0ef0*/  FFMA R20, R18, 1.5, -R7 ;  /* 0x3fc0000012147823 */ /* 0x000fe20000000807 */
[----:B------:R-:W-:-:S03]  /*0f00*/  FFMA R7, R8, R13, R25 ;  /* 0x0000000d08077223 */ /* 0x000fc60000000019 */
[----:B------:R-:W-:Y:S01]  /*0f10*/  FFMA R20, R20, R13, R25 ;  /* 0x0000000d14147223 */ /* 0x000fe20000000019 */
[----:B------:R-:W-:-:S03]  /*0f20*/  FMUL R23, R7, 0.5 ;  /* 0x3f00000007177820 */ /* 0x000fc60000400000 */
[----:B------:R-:W-:Y:S01]  /*0f30*/  FFMA R17, R20, R13, R25 ;  /* 0x0000000d14117223 */ /* 0x000fe20000000019 */
[----:B------:R-:W-:-:S03]  /*0f40*/  FFMA R14, R8, 1.5, -R23 ;  /* 0x3fc00000080e7823 */ /* 0x000fc60000000817 */
[----:B------:R-:W-:Y:S01]  /*0f50*/  FMUL R23, R17, 0.5 ;  /* 0x3f00000011177820 */ /* 0x000fe20000400000 */
[----:B------:R-:W-:-:S03]  /*0f60*/  FFMA R14, R14, R13, R25 ;  /* 0x0000000d0e0e7223 */ /* 0x000fc60000000019 */
[----:B------:R-:W-:Y:S01]  /*0f70*/  FFMA R22, R20, 1.5, -R23 ;  /* 0x3fc0000014167823 */ /* 0x000fe20000000817 */
[----:B------:R-:W-:-:S04]  /*0f80*/  FFMA R12, R14, R13, R25 ;  /* 0x0000000d0e0c7223 */ /* 0x000fc80000000019 */
[----:B------:R-:W-:Y:S01]  /*0f90*/  FSETP.GT.AND P0, PT, R22, 1.00000001335143196e-10, PT ;  /* 0x2edbe6ff1600780b */ /* 0x000fe20003f04000 */
[----:B------:R-:W-:-:S03]  /*0fa0*/  FMUL R23, R12, 0.5 ;  /* 0x3f0000000c177820 */ /* 0x000fc60000400000 */
[----:B------:R-:W-:Y:S01]  /*0fb0*/  FSETP.GEU.OR P0, PT, R4, R11, !P0 ;  /* 0x0000000b0400720b */ /* 0x000fe2000470e400 */
[----:B------:R-:W-:-:S04]  /*0fc0*/  FFMA R6, R14, 1.5, -R23 ;  /* 0x3fc000000e067823 */ /* 0x000fc80000000817 */
[----:B------:R-:W-:-:S08]  /*0fd0*/  FFMA R6, R6, R13, R25 ;  /* 0x0000000d06067223 */ /* 0x000fd00000000019 */
[----:B------:R-:W-:Y:S05]  /*0fe0*/  @P0 BRA `(.L_x_16) ;  /* 0x0000000000540947 */ /* 0x000fea0003800000 */
[----:B------:R-:W0:Y:S01]  /*0ff0*/  MUFU.RCP R2, R22 ;  /* 0x0000001600027308 */ /* 0x000e220000001000 */
[----:B------:R-:W-:Y:S01]  /*1000*/  FMUL R0, R6, R13 ;  /* 0x0000000d06007220 */ /* 0x000fe20000400000 */
[----:B------:R-:W-:Y:S03]  /*1010*/  BSSY.RECONVERGENT B2, `(.L_x_17) ;  /* 0x000000e000027945 */ /* 0x000fe60003800200 */
[----:B------:R-:W-:-:S04]  /*1020*/  FFMA R0, RZ, R5, R0 ;  /* 0x00000005ff007223 */ /* 0x000fc80000000000 */
[----:B------:R-:W-:-:S04]  /*1030*/  FMUL R29, R0, -0.5 ;  /* 0xbf000000001d7820 */ /* 0x000fc80000400000 */
[----:B------:R-:W-:-:S04]  /*1040*/  FFMA R29, R6, 1.5, R29 ;  /* 0x3fc00000061d7823 */ /* 0x000fc8000000001d */
[----:B------:R-:W1:Y:S01]  /*1050*/  FCHK P0, R29, R22 ;  /* 0x000000161d007302 */ /* 0x000e620000000000 */
[----:B0-----:R-:W-:-:S04]  /*1060*/  FFMA R5, -R22, R2, 1 ;  /* 0x3f80000016057423 */ /* 0x001fc80000000102 */
[----:B------:R-:W-:-:S04]  /*1070*/  FFMA R2, R2, R5, R2 ;  /* 0x0000000502027223 */ /* 0x000fc80000000002 */
[----:B------:R-:W-:-:S04]  /*1080*/  FFMA R5, R29, R2, RZ ;  /* 0x000000021d057223 */ /* 0x000fc800000000ff */
[----:B------:R-:W-:-:S04]  /*1090*/  FFMA R0, -R22, R5, R29 ;  /* 0x0000000516007223 */ /* 0x000fc8000000011d */
[----:B------:R-:W-:Y:S01]  /*10a0*/  FFMA R0, R2, R0, R5 ;  /* 0x0000000002007223 */ /* 0x000fe20000000005 */
[----:B-1----:R-:W-:Y:S06]  /*10b0*/  @!P0 BRA `(.L_x_18) ;  /* 0x00000000000c8947 */ /* 0x002fec0003800000 */
[----:B------:R-:W-:Y:S02]  /*10c0*/  MOV R27, R22 ;  /* 0x00000016001b7202 */ /* 0x000fe40000000f00 */
[----:B------:R-:W-:-:S07]  /*10d0*/  MOV R22, 0x10f0 ;  /* 0x000010f000167802 */ /* 0x000fce0000000f00 */
[----:B------:R-:W-:Y:S05]  /*10e0*/  CALL.REL.NOINC `($__internal_0_$__cuda_sm3x_div_rn_noftz_f32_slowpath) ;  /* 0x0000000800dc7944 */ /* 0x000fea0003c00000 */
.L_x_18:
[----:B------:R-:W-:Y:S05]  /*10f0*/  BSYNC.RECONVERGENT B2 ;  /* 0x0000000000027941 */ /* 0x000fea0003800200 */
.L_x_17:
[----:B------:R-:W-:-:S04]  /*1100*/  FADD R0, R0, 1 ;  /* 0x3f80000000007421 */ /* 0x000fc80000000000 */
[----:B------:R-:W-:-:S05]  /*1110*/  FMUL R0, R0, 50 ;  /* 0x4248000000007820 */ /* 0x000fca0000400000 */
[----:B------:R-:W-:-:S04]  /*1120*/  FMNMX R0, R0, 100, PT ;  /* 0x42c8000000007809 */ /* 0x000fc80003800000 */
[----:B------:R-:W-:-:S07]  /*1130*/  FMNMX R27, RZ, R0, !PT ;  /* 0x00000000ff1b7209 */ /* 0x000fce0007800000 */
.L_x_16:
[----:B------:R-:W-:Y:S05]  /*1140*/  BSYNC.RECONVERGENT B1 ;  /* 0x0000000000017941 */ /* 0x000fea0003800200 */
.L_x_15:
[----:B------:R-:W0:Y:S01]  /*1150*/  LDC.64 R22, c[0x0][0x3a0] ;  /* 0x0000e800ff167b82 */ /* 0x000e220000000a00 */
[----:B------:R-:W1:Y:S01]  /*1160*/  LDCU UR6, c[0x0][0x390] ;  /* 0x00007200ff0677ac */ /* 0x000e620008000800 */
[----:B------:R-:W-:Y:S01]  /*1170*/  FADD R0, -R13, 1 ;  /* 0x3f8000000d007421 */ /* 0x000fe20000000100 */
[----:B------:R-:W-:Y:S01]  /*1180*/  FMUL R5, R6, R13 ;  /* 0x0000000d06057220 */ /* 0x000fe20000400000 */
[----:B------:R-:W-:Y:S02]  /*1190*/  IADD3 R10, PT, PT, R10, 0x1, RZ ;  /* 0x000000010a0a7810 */ /* 0x000fe40007ffe0ff */
[----:B------:R-:W-:Y:S01]  /*11a0*/  MOV R2, R3 ;  /* 0x0000000300027202 */ /* 0x000fe20000000f00 */
[----:B------:R-:W-:Y:S01]  /*11b0*/  FFMA R5, RZ, R0, R5 ;  /* 0x00000000ff057223 */ /* 0x000fe20000000005 */
[----:B-1----:R-:W-:-:S05]  /*11c0*/  IADD3 R21, PT, PT, R21, UR6, RZ ;  /* 0x0000000615157c10 */ /* 0x002fca000fffe0ff */
[----:B0-----:R-:W-:-:S05]  /*11d0*/  IMAD.WIDE R22, R21, 0x4, R22 ;  /* 0x0000000415167825 */ /* 0x001fca00078e0216 */
[----:B------:R0:W-:Y:S02]  /*11e0*/  STG.E desc[UR4][R22.64], R27 ;  /* 0x0000001b16007986 */ /* 0x0001e4000c101904 */
.L_x_14:
[----:B------:R-:W-:Y:S05]  /*11f0*/  BSYNC.RECONVERGENT B0 ;  /* 0x0000000000007941 */ /* 0x000fea0003800200 */
.L_x_13:
[----:B------:R-:W1:Y:S01]  /*1200*/  LDCU UR6, c[0x0][0x394] ;  /* 0x00007280ff0677ac */ /* 0x000e620008000800 */
[----:B------:R-:W2:Y:S01]  /*1210*/  LDCU UR7, c[0x0][0x398] ;  /* 0x00007300ff0777ac */ /* 0x000ea20008000800 */
[----:B-1----:R-:W-:-:S04]  /*1220*/  IADD3 R30, PT, PT, R30, UR6, RZ ;  /* 0x000000061e1e7c10 */ /* 0x002fc8000fffe0ff */
[----:B--2---:R-:W-:-:S13]  /*1230*/  ISETP.NE.AND P0, PT, R30, UR7, PT ;  /* 0x000000071e007c0c */ /* 0x004fda000bf05270 */
[----:B------:R-:W-:Y:S05]  /*1240*/  @!P0 EXIT ;  /* 0x000000000000894d */ /* 0x000fea0003800000 */
[----:B------:R-:W1:Y:S02]  /*1250*/  LDCU UR6, c[0x0][0x390] ;  /* 0x00007200ff0677ac */ /* 0x000e640008000800 */
[----:B-1----:R-:W-:-:S07]  /*1260*/  IMAD R3, R10, UR6, R31 ;  /* 0x000000060a037c24 */ /* 0x002fce000f8e021f */
.L_x_27:
[----:B-1----:R-:W1:Y:S02]  /*1270*/  LDC.64 R30, c[0x0][0x380] ;  /* 0x0000e000ff1e7b82 */ /* 0x002e640000000a00 */
[----:B-1----:R-:W-:-:S05]  /*1280*/  IMAD.WIDE R30, R3, 0x4, R30 ;  /* 0x00000004031e7825 */ /* 0x002fca00078e021e */
[----:B------:R-:W2:Y:S01]  /*1290*/  LDG.E.CONSTANT R21, desc[UR4][R30.64] ;  /* 0x000000041e157981 */ /* 0x000ea2000c1e9900 */
[----:B------:R-:W-:Y:S01]  /*12a0*/  FADD R25, -R13, 1 ;  /* 0x3f8000000d197421 */ /* 0x000fe20000000100 */
[CC--:B------:R-:W-:Y:S01]  /*12b0*/  FSETP.GTU.AND P0, PT, R4.reuse, R11.reuse, PT ;  /* 0x0000000b0400720b */ /* 0x0c0fe20003f0c000 */
[----:B------:R-:W-:Y:S03]  /*12c0*/  BSSY.RECONVERGENT B0, `(.L_x_19) ;  /* 0x0000044000007945 */ /* 0x000fe60003800200 */
[----:B------:R-:W-:-:S05]  /*12d0*/  FSEL R11, R4, R11, !P0 ;  /* 0x0000000b040b7208 */ /* 0x000fca0004000000 */
[----:B------:R-:W-:-:S05]  /*12e0*/  FADD R11, R11, 1 ;  /* 0x3f8000000b0b7421 */ /* 0x000fca0000000000 */
[----:B------:R-:W-:Y:S01]  /*12f0*/  FSETP.GE.AND P1, PT, R4, R11, PT ;  /* 0x0000000b0400720b */ /* 0x000fe20003f26000 */
[----:B--2---:R-:W-:-:S04]  /*1300*/  FMUL R21, R21, 100 ;  /* 0x42c8000015157820 */ /* 0x004fc80000400000 */
[C---:B------:R-:W-:Y:S01]  /*1310*/  FADD R0, R21.reuse, -R2 ;  /* 0x8000000215007221 */ /* 0x040fe20000000000 */
[----:B------:R-:W-:-:S03]  /*1320*/  FSETP.NEU.AND P2, PT, R21, R2, PT ;  /* 0x000000021500720b */ /* 0x000fc60003f4d000 */
[CC--:B0-----:R-:W-:Y:S01]  /*1330*/  FMUL R22, |R0|.reuse, R13.reuse ;  /* 0x0000000d00167220 */ /* 0x0c1fe20000400200 */
[----:B------:R-:W-:-:S03]  /*1340*/  FMUL R0, R0, R13 ;  /* 0x0000000d00007220 */ /* 0x000fc60000400000 */
[----:B------:R-:W-:Y:S01]  /*1350*/  @P1 FSEL R19, R19, 1, !P2 ;  /* 0x3f80000013131808 */ /* 0x000fe20005000000 */
[C---:B------:R-:W-:Y:S01]  /*1360*/  FFMA R16, R25.reuse, R16, R22 ;  /* 0x0000001019107223 */ /* 0x040fe20000000016 */
[----:B------:R-:W-:Y:S02]  /*1370*/  FFMA R8, R25, R8, R0 ;  /* 0x0000000819087223 */ /* 0x000fe40000000000 */
[----:B------:R-:W-:Y:S01]  /*1380*/  FSETP.NEU.AND P1, PT, R19, RZ, PT ;  /* 0x000000ff1300720b */ /* 0x000fe20003f2d000 */
[-C--:B------:R-:W-:Y:S01]  /*1390*/  FMUL R22, R16, R13.reuse ;  /* 0x0000000d10167220 */ /* 0x080fe20000400000 */
[----:B------:R-:W-:-:S03]  /*13a0*/  FMUL R0, R8, R13 ;  /* 0x0000000d08007220 */ /* 0x000fc60000400000 */
[C---:B------:R-:W-:Y:S01]  /*13b0*/  FFMA R15, R25.reuse, R15, R22 ;  /* 0x0000000f190f7223 */ /* 0x040fe20000000016 */
[----:B------:R-:W-:-:S03]  /*13c0*/  FFMA R7, R25, R7, R0 ;  /* 0x0000000719077223 */ /* 0x000fc60000000000 */
[----:B------:R-:W-:-:S04]  /*13d0*/  FMUL R23, R15, 0.5 ;  /* 0x3f0000000f177820 */ /* 0x000fc80000400000 */
[----:B------:R-:W-:-:S04]  /*13e0*/  FFMA R22, R16, 1.5, -R23 ;  /* 0x3fc0000010167823 */ /* 0x000fc80000000817 */
[----:B------:R-:W-:-:S04]  /*13f0*/  FMUL R23, R22, R13 ;  /* 0x0000000d16177220 */ /* 0x000fc80000400000 */
[----:B------:R-:W-:Y:S01]  /*1400*/  FFMA R18, R25, R18, R23 ;  /* 0x0000001219127223 */ /* 0x000fe20000000017 */
[----:B------:R-:W-:-:S03]  /*1410*/  FMUL R23, R7, 0.5 ;  /* 0x3f00000007177820 */ /* 0x000fc60000400000 */
[----:B------:R-:W-:Y:S01]  /*1420*/  FMUL R22, R18, R13 ;  /* 0x0000000d12167220 */ /* 0x000fe20000400000 */
[----:B------:R-:W-:-:S03]  /*1430*/  FFMA R0, R8, 1.5, -R23 ;  /* 0x3fc0000008007823 */ /* 0x000fc60000000817 */
[----:B------:R-:W-:Y:S01]  /*1440*/  FFMA R9, R25, R9, R22 ;  /* 0x0000000919097223 */ /* 0x000fe20000000016 */
[----:B------:R-:W-:-:S03]  /*1450*/  FMUL R0, R0, R13 ;  /* 0x0000000d00007220 */ /* 0x000fc60000400000 */
[----:B------:R-:W-:Y:S01]  /*1460*/  FMUL R27, R9, 0.5 ;  /* 0x3f000000091b7820 */ /* 0x000fe20000400000 */
[----:B------:R-:W-:-:S03]  /*1470*/  FFMA R14, R25, R14, R0 ;  /* 0x0000000e190e7223 */ /* 0x000fc60000000000 */
[----:B------:R-:W-:Y:S01]  /*1480*/  FFMA R22, R18, 1.5, -R27 ;  /* 0x3fc0000012167823 */ /* 0x000fe2000000081b */
[----:B------:R-:W-:-:S03]  /*1490*/  FMUL R0, R14, R13 ;  /* 0x0000000d0e007220 */ /* 0x000fc60000400000 */
[-C--:B------:R-:W-:Y:S01]  /*14a0*/  FMUL R23, R22, R13.reuse ;  /* 0x0000000d16177220 */ /* 0x080fe20000400000 */
[----:B------:R-:W-:Y:S01]  /*14b0*/  FADD R22, -R11, R4 ;  /* 0x000000040b167221 */ /* 0x000fe20000000100 */
[C---:B------:R-:W-:Y:S02]  /*14c0*/  FFMA R12, R25.reuse, R12, R0 ;  /* 0x0000000c190c7223 */ /* 0x040fe40000000000 */
[----:B------:R-:W-:Y:S02]  /*14d0*/  FFMA R20, R25, R20, R23 ;  /* 0x0000001419147223 */ /* 0x000fe40000000017 */
[----:B------:R-:W-:Y:S01]  /*14e0*/  FSETP.GTU.AND P0, PT, |R22|, 9.9999999600419720025e-13, PT ;  /* 0x2b8cbccc1600780b */ /* 0x000fe20003f0c200 */
[----:B------:R-:W-:Y:S01]  /*14f0*/  FMUL R23, R12, 0.5 ;  /* 0x3f0000000c177820 */ /* 0x000fe20000400000 */
[----:B------:R-:W-:-:S03]  /*1500*/  FMUL R22, R20, R13 ;  /* 0x0000000d14167220 */ /* 0x000fc60000400000 */
[----:B------:R-:W-:Y:S01]  /*1510*/  FFMA R0, R14, 1.5, -R23 ;  /* 0x3fc000000e007823 */ /* 0x000fe20000000817 */
[----:B------:R-:W-:Y:S01]  /*1520*/  FFMA R17, R25, R17, R22 ;  /* 0x0000001119117223 */ /* 0x000fe20000000016 */
[----:B------:R-:W-:Y:S02]  /*1530*/  HFMA2 R23, -RZ, RZ, 3.140625, 0 ;  /* 0x42480000ff177431 */ /* 0x000fe400000001ff */
[----:B------:R-:W-:Y:S01]  /*1540*/  FMUL R0, R0, R13 ;  /* 0x0000000d00007220 */ /* 0x000fe20000400000 */
[----:B------:R-:W-:-:S03]  /*1550*/  FMUL R27, R17, 0.5 ;  /* 0x3f000000111b7820 */ /* 0x000fc60000400000 */
[----:B------:R-:W-:Y:S01]  /*1560*/  @!P0 FSEL R11, R11, RZ, P1 ;  /* 0x000000ff0b0b8208 */ /* 0x000fe20000800000 */
[----:B------:R-:W-:Y:S01]  /*1570*/  FFMA R27, R20, 1.5, -R27 ;  /* 0x3fc00000141b7823 */ /* 0x000fe2000000081b */
[----:B------:R-:W-:-:S04]  /*1580*/  FFMA R6, R25, R6, R0 ;  /* 0x0000000619067223 */ /* 0x000fc80000000000 */
[----:B------:R-:W-:Y:S01]  /*1590*/  FSETP.GT.AND P0, PT, R27, 1.00000001335143196e-10, PT ;  /* 0x2edbe6ff1b00780b */ /* 0x000fe20003f04000 */
[----:B------:R-:W-:-:S03]  /*15a0*/  FMUL R0, R6, R13 ;  /* 0x0000000d06007220 */ /* 0x000fc60000400000 */
[----:B------:R-:W-:Y:S01]  /*15b0*/  FSETP.GEU.OR P0, PT, R4, R11, !P0 ;  /* 0x0000000b0400720b */ /* 0x000fe2000470e400 */
[----:B------:R-:W-:-:S12]  /*15c0*/  FFMA R5, R25, R5, R0 ;  /* 0x0000000519057223 */ /* 0x000fd80000000000 */
[----:B------:R-:W-:Y:S05]  /*15d0*/  @P0 BRA `(.L_x_20) ;  /* 0x0000000000480947 */ /* 0x000fea0003800000 */
[----:B------:R-:W0:Y:S01]  /*15e0*/  MUFU.RCP R0, R27 ;  /* 0x0000001b00007308 */ /* 0x000e220000001000 */
[----:B------:R-:W-:Y:S01]  /*15f0*/  FMUL R29, R5, -0.5 ;  /* 0xbf000000051d7820 */ /* 0x000fe20000400000 */
[----:B------:R-:W-:Y:S03]  /*1600*/  BSSY.RECONVERGENT B1, `(.L_x_21) ;  /* 0x000000b000017945 */ /* 0x000fe60003800200 */
        /* <DEDUP_REMOVED lines=8> */
[----:B------:R-:W-:-:S07]  /*1690*/  MOV R22, 0x16b0 ;  /* 0x000016b000167802 */ /* 0x000fce0000000f00 */
[----:B------:R-:W-:Y:S05]  /*16a0*/  CALL.REL.NOINC `($__internal_0_$__cuda_sm3x_div_rn_noftz_f32_slowpath) ;  /* 0x00000004006c7944 */ /* 0x000fea0003c00000 */
.L_x_22:
[----:B------:R-:W-:Y:S05]  /*16b0*/  BSYNC.RECONVERGENT B1 ;  /* 0x0000000000017941 */ /* 0x000fea0003800200 */
.L_x_21:
[----:B------:R-:W-:-:S04]  /*16c0*/  FADD R0, R0, 1 ;  /* 0x3f80000000007421 */ /* 0x000fc80000000000 */
[----:B------:R-:W-:-:S05]  /*16d0*/  FMUL R0, R0, 50 ;  /* 0x4248000000007820 */ /* 0x000fca0000400000 */
[----:B------:R-:W-:-:S04]  /*16e0*/  FMNMX R0, R0, 100, PT ;  /* 0x42c8000000007809 */ /* 0x000fc80003800000 */
[----:B------:R-:W-:-:S07]  /*16f0*/  FMNMX R23, RZ, R0, !PT ;  /* 0x00000000ff177209 */ /* 0x000fce0007800000 */
.L_x_20:
[----:B------:R-:W-:Y:S05]  /*1700*/  BSYNC.RECONVERGENT B0 ;  /* 0x0000000000007941 */ /* 0x000fea0003800200 */
.L_x_19:
[----:B------:R-:W0:Y:S02]  /*1710*/  LDC R25, c[0x0][0x390] ;  /* 0x0000e400ff197b82 */ /* 0x000e240000000800 */
[----:B0-----:R-:W-:-:S06]  /*1720*/  IMAD.WIDE R30, R25, 0x4, R30 ;  /* 0x00000004191e7825 */ /* 0x001fcc00078e021e */
[----:B------:R-:W2:Y:S01]  /*1730*/  LDG.E.CONSTANT R30, desc[UR4][R30.64] ;  /* 0x000000041e1e7981 */ /* 0x000ea2000c1e9900 */
[----:B------:R-:W-:Y:S01]  /*1740*/  FADD R25, -R13, 1 ;  /* 0x3f8000000d197421 */ /* 0x000fe20000000100 */
[CC--:B------:R-:W-:Y:S01]  /*1750*/  FSETP.GTU.AND P0, PT, R4.reuse, R11.reuse, PT ;  /* 0x0000000b0400720b */ /* 0x0c0fe20003f0c000 */
[----:B------:R-:W-:Y:S03]  /*1760*/  BSSY.RECONVERGENT B0, `(.L_x_23) ;  /* 0x0000047000007945 */ /* 0x000fe60003800200 */
[----:B------:R-:W-:-:S05]  /*1770*/  FSEL R11, R4, R11, !P0 ;  /* 0x0000000b040b7208 */ /* 0x000fca0004000000 */
[----:B------:R-:W-:-:S04]  /*1780*/  FADD R11, R11, 1 ;  /* 0x3f8000000b0b7421 */ /* 0x000fc80000000000 */
[----:B------:R-:W-:Y:S01]  /*1790*/  FADD R24, -R11, R4 ;  /* 0x000000040b187221 */ /* 0x000fe20000000100 */
[----:B------:R-:W-:-:S04]  /*17a0*/  FSETP.GE.AND P1, PT, R4, R11, PT ;  /* 0x0000000b0400720b */ /* 0x000fc80003f26000 */
[----:B------:R-:W-:Y:S01]  /*17b0*/  FSETP.GTU.AND P0, PT, |R24|, 9.9999999600419720025e-13, PT ;  /* 0x2b8cbccc1800780b */ /* 0x000fe20003f0c200 */
[----:B--2---:R-:W-:Y:S02]  /*17c0*/  FMUL R2, R30, 100 ;  /* 0x42c800001e027820 */ /* 0x004fe40000400000 */
[----:B------:R-:W0:Y:S02]  /*17d0*/  LDC.64 R30, c[0x0][0x3a0] ;  /* 0x0000e800ff1e7b82 */ /* 0x000e240000000a00 */
[----:B------:R-:W-:Y:S01]  /*17e0*/  FADD R0, -R21, R2 ;  /* 0x0000000215007221 */ /* 0x000fe20000000100 */
[----:B------:R-:W-:-:S03]  /*17f0*/  FSETP.NEU.AND P2, PT, R2, R21, PT ;  /* 0x000000150200720b */ /* 0x000fc60003f4d000 */
[CC--:B------:R-:W-:Y:S01]  /*1800*/  FMUL R22, |R0|.reuse, R13.reuse ;  /* 0x0000000d00167220 */ /* 0x0c0fe20000400200 */
[-C--:B------:R-:W-:Y:S01]  /*1810*/  FMUL R0, R0, R13.reuse ;  /* 0x0000000d00007220 */ /* 0x080fe20000400000 */
[----:B------:R-:W-:Y:S02]  /*1820*/  @P1 FSEL R19, R19, 1, !P2 ;  /* 0x3f80000013131808 */ /* 0x000fe40005000000 */
[C---:B------:R-:W-:Y:S01]  /*1830*/  FFMA R16, R25.reuse, R16, R22 ;  /* 0x0000001019107223 */ /* 0x040fe20000000016 */
[----:B------:R-:W-:Y:S01]  /*1840*/  FFMA R8, R25, R8, R0 ;  /* 0x0000000819087223 */ /* 0x000fe20000000000 */
[----:B------:R-:W-:Y:S02]  /*1850*/  FSETP.NEU.AND P1, PT, R19, RZ, PT ;  /* 0x000000ff1300720b */ /* 0x000fe40003f2d000 */
[-C--:B------:R-:W-:Y:S01]  /*1860*/  FMUL R22, R16, R13.reuse ;  /* 0x0000000d10167220 */ /* 0x080fe20000400000 */
[----:B------:R-:W-:Y:S01]  /*1870*/  FMUL R0, R8, R13 ;  /* 0x0000000d08007220 */ /* 0x000fe20000400000 */
[----:B------:R-:W-:-:S02]  /*1880*/  @!P0 FSEL R11, R11, RZ, P1 ;  /* 0x000000ff0b0b8208 */ /* 0x000fc40000800000 */
[C---:B------:R-:W-:Y:S01]  /*1890*/  FFMA R15, R25.reuse, R15, R22 ;  /* 0x0000000f190f7223 */ /* 0x040fe20000000016 */
[----:B------:R-:W-:-:S03]  /*18a0*/  FFMA R7, R25, R7, R0 ;  /* 0x0000000719077223 */ /* 0x000fc60000000000 */
[----:B------:R-:W-:Y:S01]  /*18b0*/  FMUL R27, R15, 0.5 ;  /* 0x3f0000000f1b7820 */ /* 0x000fe20000400000 */
[----:B0-----:R-:W-:-:S04]  /*18c0*/  IMAD.WIDE R30, R3, 0x4, R30 ;  /* 0x00000004031e7825 */ /* 0x001fc800078e021e */
[----:B------:R-:W-:Y:S01]  /*18d0*/  FFMA R22, R16, 1.5, -R27 ;  /* 0x3fc0000010167823 */ /* 0x000fe2000000081b */
[----:B------:R0:W-:Y:S03]  /*18e0*/  STG.E desc[UR4][R30.64], R23 ;  /* 0x000000171e007986 */ /* 0x0001e6000c101904 */
        /* <DEDUP_REMOVED lines=11> */
[----:B------:R-:W-:Y:S01]  /*19a0*/  FMUL R27, R22, R13 ;  /* 0x0000000d161b7220 */ /* 0x000fe20000400000 */
[----:B------:R-:W-:-:S03]  /*19b0*/  FFMA R12, R25, R12, R0 ;  /* 0x0000000c190c7223 */ /* 0x000fc60000000000 */
[----:B------:R-:W-:Y:S01]  /*19c0*/  FFMA R20, R25, R20, R27 ;  /* 0x0000001419147223 */ /* 0x000fe2000000001b */
[----:B------:R-:W-:-:S03]  /*19d0*/  FMUL R21, R12, 0.5 ;  /* 0x3f0000000c157820 */ /* 0x000fc60000400000 */
[----:B------:R-:W-:Y:S01]  /*19e0*/  FMUL R22, R20, R13 ;  /* 0x0000000d14167220 */ /* 0x000fe20000400000 */
[----:B------:R-:W-:Y:S01]  /*19f0*/  FFMA R0, R14, 1.5, -R21 ;  /* 0x3fc000000e007823 */ /* 0x000fe20000000815 */
[----:B------:R-:W-:Y:S02]  /*1a00*/  MOV R21, 0x42480000 ;  /* 0x4248000000157802 */ /* 0x000fe40000000f00 */
[----:B------:R-:W-:Y:S01]  /*1a10*/  FFMA R17, R25, R17, R22 ;  /* 0x0000001119117223 */ /* 0x000fe20000000016 */
[----:B------:R-:W-:-:S03]  /*1a20*/  FMUL R0, R0, R13 ;  /* 0x0000000d00007220 */ /* 0x000fc60000400000 */
[----:B------:R-:W-:Y:S01]  /*1a30*/  FMUL R27, R17, 0.5 ;  /* 0x3f000000111b7820 */ /* 0x000fe20000400000 */
[----:B------:R-:W-:-:S03]  /*1a40*/  FFMA R6, R25, R6, R0 ;  /* 0x0000000619067223 */ /* 0x000fc60000000000 */
[----:B------:R-:W-:Y:S01]  /*1a50*/  FFMA R27, R20, 1.5, -R27 ;  /* 0x3fc00000141b7823 */ /* 0x000fe2000000081b */
[----:B------:R-:W-:-:S04]  /*1a60*/  FMUL R0, R6, R13 ;  /* 0x0000000d06007220 */ /* 0x000fc80000400000 */
[----:B------:R-:W-:Y:S01]  /*1a70*/  FSETP.GT.AND P0, PT, R27, 1.00000001335143196e-10, PT ;  /* 0x2edbe6ff1b00780b */ /* 0x000fe20003f04000 */
[----:B------:R-:W-:-:S03]  /*1a80*/  FFMA R5, R25, R5, R0 ;  /* 0x0000000519057223 */ /* 0x000fc60000000000 */
[----:B------:R-:W-:-:S13]  /*1a90*/  FSETP.GEU.OR P0, PT, R4, R11, !P0 ;  /* 0x0000000b0400720b */ /* 0x000fda000470e400 */
[----:B0-----:R-:W-:Y:S05]  /*1aa0*/  @P0 BRA `(.L_x_24) ;  /* 0x0000000000480947 */ /* 0x001fea0003800000 */
        /* <DEDUP_REMOVED lines=13> */
.L_x_26:
[----:B------:R-:W-:Y:S05]  /*1b80*/  BSYNC.RECONVERGENT B1 ;  /* 0x0000000000017941 */ /* 0x000fea0003800200 */
.L_x_25:
[----:B------:R-:W-:-:S04]  /*1b90*/  FADD R0, R0, 1 ;  /* 0x3f80000000007421 */ /* 0x000fc80000000000 */
[----:B------:R-:W-:-:S05]  /*1ba0*/  FMUL R0, R0, 50 ;  /* 0x4248000000007820 */ /* 0x000fca0000400000 */
[----:B------:R-:W-:-:S04]  /*1bb0*/  FMNMX R0, R0, 100, PT ;  /* 0x42c8000000007809 */ /* 0x000fc80003800000 */
[----:B------:R-:W-:-:S07]  /*1bc0*/  FMNMX R21, RZ, R0, !PT ;  /* 0x00000000ff157209 */ /* 0x000fce0007800000 */
.L_x_24:
[----:B------:R-:W-:Y:S05]  /*1bd0*/  BSYNC.RECONVERGENT B0 ;  /* 0x0000000000007941 */ /* 0x000fea0003800200 */
.L_x_23:
[----:B------:R-:W0:Y:S01]  /*1be0*/  LDC.64 R22, c[0x0][0x390] ;  /* 0x0000e400ff167b82 */ /* 0x000e220000000a00 */
[----:B------:R-:W-:Y:S01]  /*1bf0*/  IADD3 R10, PT, PT, R10, 0x2, RZ ;  /* 0x000000020a0a7810 */ /* 0x000fe20007ffe0ff */
[----:B0-----:R-:W-:-:S03]  /*1c00*/  IMAD.WIDE R30, R22, 0x4, R30 ;  /* 0x00000004161e7825 */ /* 0x001fc600078e021e */
[----:B------:R-:W-:Y:S02]  /*1c10*/  ISETP.GE.AND P0, PT, R10, R23, PT ;  /* 0x000000170a00720c */ /* 0x000fe40003f06270 */
[----:B------:R-:W-:Y:S01]  /*1c20*/  LEA R3, R22, R3, 0x1 ;  /* 0x0000000316037211 */ /* 0x000fe200078e08ff */
[----:B------:R1:W-:Y:S10]  /*1c30*/  STG.E desc[UR4][R30.64], R21 ;  /* 0x000000151e007986 */ /* 0x0003f4000c101904 */
[----:B------:R-:W-:Y:S05]  /*1c40*/  @!P0 BRA `(.L_x_27) ;  /* 0xfffffff400888947 */ /* 0x000fea000383ffff */
[----:B------:R-:W-:Y:S05]  /*1c50*/  EXIT ;  /* 0x000000000000794d */ /* 0x000fea0003800000 */
        .weak           $__internal_0_$__cuda_sm3x_div_rn_noftz_f32_slowpath
        .type           $__internal_0_$__cuda_sm3x_div_rn_noftz_f32_slowpath,@function
        .size           $__internal_0_$__cuda_sm3x_div_rn_noftz_f32_slowpath,(.L_x_66 - $__internal_0_$__cuda_sm3x_div_rn_noftz_f32_slowpath)
$__internal_0_$__cuda_sm3x_div_rn_noftz_f32_slowpath:
[----:B------:R-:W-:Y:S01]  /*1c60*/  SHF.R.U32.HI R23, RZ, 0x17, R27 ;  /* 0x00000017ff177819 */ /* 0x000fe2000001161b */
[----:B------:R-:W-:Y:S01]  /*1c70*/  BSSY.RECONVERGENT B3, `(.L_x_28) ;  /* 0x0000062000037945 */ /* 0x000fe20003800200 */
[----:B------:R-:W-:Y:S02]  /*1c80*/  SHF.R.U32.HI R26, RZ, 0x17, R29 ;  /* 0x00000017ff1a7819 */ /* 0x000fe4000001161d */
[----:B------:R-:W-:Y:S02]  /*1c90*/  LOP3.LUT R23, R23, 0xff, RZ, 0xc0, !PT ;  /* 0x000000ff17177812 */ /* 0x000fe400078ec0ff */
[----:B------:R-:W-:Y:S02]  /*1ca0*/  LOP3.LUT R26, R26, 0xff, RZ, 0xc0, !PT ;  /* 0x000000ff1a1a7812 */ /* 0x000fe400078ec0ff */
[----:B------:R-:W-:Y:S02]  /*1cb0*/  IADD3 R0, PT, PT, R23, -0x1, RZ ;  /* 0xffffffff17007810 */ /* 0x000fe40007ffe0ff */
[----:B------:R-:W-:-:S02]  /*1cc0*/  IADD3 R25, PT, PT, R26, -0x1, RZ ;  /* 0xffffffff1a197810 */ /* 0x000fc40007ffe0ff */
[----:B------:R-:W-:-:S04]  /*1cd0*/  ISETP.GT.U32.AND P0, PT, R0, 0xfd, PT ;  /* 0x000000fd0000780c */ /* 0x000fc80003f04070 */
[----:B------:R-:W-:-:S13]  /*1ce0*/  ISETP.GT.U32.OR P0, PT, R25, 0xfd, P0 ;  /* 0x000000fd1900780c */ /* 0x000fda0000704470 */
[----:B------:R-:W-:Y:S01]  /*1cf0*/  @!P0 MOV R24, RZ ;  /* 0x000000ff00188202 */ /* 0x000fe20000000f00 */
[----:B------:R-:W-:Y:S06]  /*1d00*/  @!P0 BRA `(.L_x_29) ;  /* 0x00000000005c8947 */ /* 0x000fec0003800000 */
[----:B------:R-:W-:Y:S02]  /*1d10*/  FSETP.GTU.FTZ.AND P0, PT, |R29|, +INF , PT ;  /* 0x7f8000001d00780b */ /* 0x000fe40003f1c200 */
[----:B------:R-:W-:-:S04]  /*1d20*/  FSETP.GTU.FTZ.AND P1, PT, |R27|, +INF , PT ;  /* 0x7f8000001b00780b */ /* 0x000fc80003f3c200 */
[----:B------:R-:W-:-:S13]  /*1d30*/  PLOP3.LUT P0, PT, P0, P1, PT, 0xf8, 0x8f ;  /* 0x00000000008f781c */ /* 0x000fda0000703f70 */
[----:B------:R-:W-:Y:S05]  /*1d40*/  @P0 BRA `(.L_x_30) ;  /* 0x00000004004c0947 */ /* 0x000fea0003800000 */
[----:B------:R-:W-:-:S13]  /*1d50*/  LOP3.LUT P0, RZ, R27, 0x7fffffff, R29, 0xc8, !PT ;  /* 0x7fffffff1bff7812 */ /* 0x000fda000780c81d */
[----:B------:R-:W-:Y:S05]  /*1d60*/  @!P0 BRA `(.L_x_31) ;  /* 0x00000004003c8947 */ /* 0x000fea0003800000 */
[----:B------:R-:W-:Y:S02]  /*1d70*/  FSETP.NEU.FTZ.AND P2, PT, |R29|, +INF , PT ;  /* 0x7f8000001d00780b */ /* 0x000fe40003f5d200 */
[----:B------:R-:W-:Y:S02]  /*1d80*/  FSETP.NEU.FTZ.AND P1, PT, |R27|, +INF , PT ;  /* 0x7f8000001b00780b */ /* 0x000fe40003f3d200 */
[----:B------:R-:W-:-:S11]  /*1d90*/  FSETP.NEU.FTZ.AND P0, PT, |R29|, +INF , PT ;  /* 0x7f8000001d00780b */ /* 0x000fd60003f1d200 */
[----:B------:R-:W-:Y:S05]  /*1da0*/  @!P1 BRA !P2, `(.L_x_31) ;  /* 0x00000004002c9947 */ /* 0x000fea0005000000 */
[----:B------:R-:W-:-:S04]  /*1db0*/  LOP3.LUT P2, RZ, R29, 0x7fffffff, RZ, 0xc0, !PT ;  /* 0x7fffffff1dff7812 */ /* 0x000fc8000784c0ff */
[----:B------:R-:W-:-:S13]  /*1dc0*/  PLOP3.LUT P1, PT, P1, P2, PT, 0x2f, 0xf2 ;  /* 0x0000000000f2781c */ /* 0x000fda0000f24577 */
[----:B------:R-:W-:Y:S05]  /*1dd0*/  @P1 BRA `(.L_x_32) ;  /* 0x0000000400181947 */ /* 0x000fea0003800000 */
[----:B------:R-:W-:-:S04]  /*1de0*/  LOP3.LUT P1, RZ, R27, 0x7fffffff, RZ, 0xc0, !PT ;  /* 0x7fffffff1bff7812 */ /* 0x000fc8000782c0ff */
[----:B------:R-:W-:-:S13]  /*1df0*/  PLOP3.LUT P0, PT, P0, P1, PT, 0x2f, 0xf2 ;  /* 0x0000000000f2781c */ /* 0x000fda0000702577 */
[----:B------:R-:W-:Y:S05]  /*1e00*/  @P0 BRA `(.L_x_33) ;  /* 0x0000000400000947 */ /* 0x000fea0003800000 */
[----:B------:R-:W-:Y:S02]  /*1e10*/  ISETP.GE.AND P0, PT, R25, RZ, PT ;  /* 0x000000ff1900720c */ /* 0x000fe40003f06270 */
[----:B------:R-:W-:-:S11]  /*1e20*/  ISETP.GE.AND P1, PT, R0, RZ, PT ;  /* 0x000000ff0000720c */ /* 0x000fd60003f26270 */
[----:B------:R-:W-:Y:S01]  /*1e30*/  @P0 MOV R24, RZ ;  /* 0x000000ff00180202 */ /* 0x000fe20000000f00 */
[----:B------:R-:W-:Y:S01]  /*1e40*/  @!P0 FFMA R29, R29, 1.84467440737095516160e+19, RZ ;  /* 0x5f8000001d1d8823 */ /* 0x000fe200000000ff */
[----:B------:R-:W-:Y:S01]  /*1e50*/  @!P0 MOV R24, 0xffffffc0 ;  /* 0xffffffc000188802 */ /* 0x000fe20000000f00 */
[----:B------:R-:W-:-:S03]  /*1e60*/  @!P1 FFMA R27, R27, 1.84467440737095516160e+19, RZ ;  /* 0x5f8000001b1b9823 */ /* 0x000fc600000000ff */
[----:B------:R-:W-:-:S07]  /*1e70*/  @!P1 IADD3 R24, PT, PT, R24, 0x40, RZ ;  /* 0x0000004018189810 */ /* 0x000fce0007ffe0ff */
.L_x_29:
[----:B------:R-:W-:Y:S01]  /*1e80*/  LEA R32, R23, 0xc0800000, 0x17 ;  /* 0xc080000017207811 */ /* 0x000fe200078eb8ff */
[----:B------:R-:W-:Y:S01]  /*1e90*/  BSSY.RECONVERGENT B4, `(.L_x_34) ;  /* 0x0000036000047945 */ /* 0x000fe20003800200 */
[----:B------:R-:W-:Y:S02]  /*1ea0*/  IADD3 R26, PT, PT, R26, -0x7f, RZ ;  /* 0xffffff811a1a7810 */ /* 0x000fe40007ffe0ff */
[----:B------:R-:W-:-:S03]  /*1eb0*/  IADD3 R32, PT, PT, -R32, R27, RZ ;  /* 0x0000001b20207210 */ /* 0x000fc60007ffe1ff */
[----:B------:R-:W-:Y:S01]  /*1ec0*/  IMAD R0, R26, -0x800000, R29 ;  /* 0xff8000001a007824 */ /* 0x000fe200078e021d */
[----:B------:R-:W0:Y:S01]  /*1ed0*/  MUFU.RCP R28, R32 ;  /* 0x00000020001c7308 */ /* 0x000e220000001000 */
[----:B------:R-:W-:-:S04]  /*1ee0*/  FADD.FTZ R27, -R32, -RZ ;  /* 0x800000ff201b7221 */ /* 0x000fc80000010100 */
[----:B0-----:R-:W-:-:S04]  /*1ef0*/  FFMA R25, R28, R27, 1 ;  /* 0x3f8000001c197423 */ /* 0x001fc8000000001b */
[----:B------:R-:W-:-:S04]  /*1f00*/  FFMA R25, R28, R25, R28 ;  /* 0x000000191c197223 */ /* 0x000fc8000000001c */
[----:B------:R-:W-:-:S04]  /*1f10*/  FFMA R28, R0, R25, RZ ;  /* 0x00000019001c7223 */ /* 0x000fc800000000ff */
[----:B------:R-:W-:-:S04]  /*1f20*/  FFMA R29, R27, R28, R0 ;  /* 0x0000001c1b1d7223 */ /* 0x000fc80000000000 */
[----:B------:R-:W-:Y:S01]  /*1f30*/  FFMA R28, R25, R29, R28 ;  /* 0x0000001d191c7223 */ /* 0x000fe2000000001c */
[----:B------:R-:W-:-:S03]  /*1f40*/  IADD3 R29, PT, PT, R26, 0x7f, -R23 ;  /* 0x0000007f1a1d7810 */ /* 0x000fc60007ffe817 */
[----:B------:R-:W-:Y:S01]  /*1f50*/  FFMA R27, R27, R28, R0 ;  /* 0x0000001c1b1b7223 */ /* 0x000fe20000000000 */
[----:B------:R-:W-:-:S03]  /*1f60*/  IADD3 R29, PT, PT, R29, R24, RZ ;  /* 0x000000181d1d7210 */ /* 0x000fc60007ffe0ff */
[----:B------:R-:W-:-:S05]  /*1f70*/  FFMA R0, R25, R27, R28 ;  /* 0x0000001b19007223 */ /* 0x000fca000000001c */
[----:B------:R-:W-:-:S04]  /*1f80*/  SHF.R.U32.HI R23, RZ, 0x17, R0 ;  /* 0x00000017ff177819 */ /* 0x000fc80000011600 */
[----:B------:R-:W-:-:S04]  /*1f90*/  LOP3.LUT R24, R23, 0xff, RZ, 0xc0, !PT ;  /* 0x000000ff17187812 */ /* 0x000fc800078ec0ff */
[----:B------:R-:W-:-:S04]  /*1fa0*/  IADD3 R23, PT, PT, R24, R29, RZ ;  /* 0x0000001d18177210 */ /* 0x000fc80007ffe0ff */
[----:B------:R-:W-:-:S04]  /*1fb0*/  IADD3 R24, PT, PT, R23, -0x1, RZ ;  /* 0xffffffff17187810 */ /* 0x000fc80007ffe0ff */
[----:B------:R-:W-:-:S13]  /*1fc0*/  ISETP.GE.U32.AND P0, PT, R24, 0xfe, PT ;  /* 0x000000fe1800780c */ /* 0x000fda0003f06070 */
[----:B------:R-:W-:Y:S05]  /*1fd0*/  @!P0 BRA `(.L_x_35) ;  /* 0x0000000000808947 */ /* 0x000fea0003800000 */
[----:B------:R-:W-:-:S13]  /*1fe0*/  ISETP.GT.AND P0, PT, R23, 0xfe, PT ;  /* 0x000000fe1700780c */ /* 0x000fda0003f04270 */
[----:B------:R-:W-:Y:S05]  /*1ff0*/  @P0 BRA `(.L_x_36) ;  /* 0x00000000006c0947 */ /* 0x000fea0003800000 */
[----:B------:R-:W-:-:S13]  /*2000*/  ISETP.GE.AND P0, PT, R23, 0x1, PT ;  /* 0x000000011700780c */ /* 0x000fda0003f06270 */
[----:B------:R-:W-:Y:S05]  /*2010*/  @P0 BRA `(.L_x_37) ;  /* 0x0000000000740947 */ /* 0x000fea0003800000 */
[----:B------:R-:W-:Y:S02]  /*2020*/  ISETP.GE.AND P0, PT, R23, -0x18, PT ;  /* 0xffffffe81700780c */ /* 0x000fe40003f06270 */
[----:B------:R-:W-:-:S11]  /*2030*/  LOP3.LUT R0, R0, 0x80000000, RZ, 0xc0, !PT ;  /* 0x8000000000007812 */ /* 0x000fd600078ec0ff */
[----:B------:R-:W-:Y:S05]  /*2040*/  @!P0 BRA `(.L_x_37) ;  /* 0x0000000000688947 */ /* 0x000fea0003800000 */
[CCC-:B------:R-:W-:Y:S01]  /*2050*/  FFMA.RZ R24, R25.reuse, R27.reuse, R28.reuse ;  /* 0x0000001b19187223 */ /* 0x1c0fe2000000c01c */
[CCC-:B------:R-:W-:Y:S01]  /*2060*/  FFMA.RP R26, R25.reuse, R27.reuse, R28.reuse ;  /* 0x0000001b191a7223 */ /* 0x1c0fe2000000801c */
[----:B------:R-:W-:Y:S01]  /*2070*/  FFMA.RM R27, R25, R27, R28 ;  /* 0x0000001b191b7223 */ /* 0x000fe2000000401c */
[C---:B------:R-:W-:Y:S02]  /*2080*/  IADD3 R25, PT, PT, R23.reuse, 0x20, RZ ;  /* 0x0000002017197810 */ /* 0x040fe40007ffe0ff */
[----:B------:R-:W-:Y:S02]  /*2090*/  LOP3.LUT R24, R24, 0x7fffff, RZ, 0xc0, !PT ;  /* 0x007fffff18187812 */ /* 0x000fe400078ec0ff */
[C---:B------:R-:W-:Y:S02]  /*20a0*/  ISETP.NE.AND P2, PT, R23.reuse, RZ, PT ;  /* 0x000000ff1700720c */ /* 0x040fe40003f45270 */
[----:B------:R-:W-:Y:S02]  /*20b0*/  LOP3.LUT R24, R24, 0x800000, RZ, 0xfc, !PT ;  /* 0x0080000018187812 */ /* 0x000fe400078efcff */
[----:B------:R-:W-:-:S02]  /*20c0*/  ISETP.NE.AND P1, PT, R23, RZ, PT ;  /* 0x000000ff1700720c */ /* 0x000fc40003f25270 */
[----:B------:R-:W-:Y:S02]  /*20d0*/  IADD3 R23, PT, PT, -R23, RZ, RZ ;  /* 0x000000ff17177210 */ /* 0x000fe40007ffe1ff */
[----:B------:R-:W-:Y:S02]  /*20e0*/  SHF.L.U32 R25, R24, R25, RZ ;  /* 0x0000001918197219 */ /* 0x000fe400000006ff */
[----:B------:R-:W-:Y:S02]  /*20f0*/  FSETP.NEU.FTZ.AND P0, PT, R26, R27, PT ;  /* 0x0000001b1a00720b */ /* 0x000fe40003f1d000 */
[----:B------:R-:W-:Y:S02]  /*2100*/  SEL R23, R23, RZ, P2 ;  /* 0x000000ff17177207 */ /* 0x000fe40001000000 */
[----:B------:R-:W-:Y:S02]  /*2110*/  ISETP.NE.AND P1, PT, R25, RZ, P1 ;  /* 0x000000ff1900720c */ /* 0x000fe40000f25270 */
[----:B------:R-:W-:-:S02]  /*2120*/  SHF.R.U32.HI R26, RZ, R23, R24 ;  /* 0x00000017ff1a7219 */ /* 0x000fc40000011618 */
[----:B------:R-:W-:Y:S02]  /*2130*/  PLOP3.LUT P0, PT, P0, P1, PT, 0xf8, 0x8f ;  /* 0x00000000008f781c */ /* 0x000fe40000703f70 */
[----:B------:R-:W-:Y:S02]  /*2140*/  SHF.R.U32.HI R24, RZ, 0x1, R26 ;  /* 0x00000001ff187819 */ /* 0x000fe4000001161a */
[----:B------:R-:W-:-:S04]  /*2150*/  SEL R23, RZ, 0x1, !P0 ;  /* 0x00000001ff177807 */ /* 0x000fc80004000000 */
[----:B------:R-:W-:-:S04]  /*2160*/  LOP3.LUT R23, R23, 0x1, R24, 0xf8, !PT ;  /* 0x0000000117177812 */ /* 0x000fc800078ef818 */
[----:B------:R-:W-:-:S04]  /*2170*/  LOP3.LUT R23, R23, R26, RZ, 0xc0, !PT ;  /* 0x0000001a17177212 */ /* 0x000fc800078ec0ff */
[----:B------:R-:W-:-:S04]  /*2180*/  IADD3 R23, PT, PT, R24, R23, RZ ;  /* 0x0000001718177210 */ /* 0x000fc80007ffe0ff */
[----:B------:R-:W-:Y:S01]  /*2190*/  LOP3.LUT R0, R23, R0, RZ, 0xfc, !PT ;  /* 0x0000000017007212 */ /* 0x000fe200078efcff */
[----:B------:R-:W-:Y:S06]  /*21a0*/  BRA `(.L_x_37) ;  /* 0x0000000000107947 */ /* 0x000fec0003800000 */
.L_x_36:
[----:B------:R-:W-:-:S04]  /*21b0*/  LOP3.LUT R0, R0, 0x80000000, RZ, 0xc0, !PT ;  /* 0x8000000000007812 */ /* 0x000fc800078ec0ff */
[----:B------:R-:W-:Y:S01]  /*21c0*/  LOP3.LUT R0, R0, 0x7f800000, RZ, 0xfc, !PT ;  /* 0x7f80000000007812 */ /* 0x000fe200078efcff */
[----:B------:R-:W-:Y:S06]  /*21d0*/  BRA `(.L_x_37) ;  /* 0x0000000000047947 */ /* 0x000fec0003800000 */
.L_x_35:
[----:B------:R-:W-:-:S07]  /*21e0*/  LEA R0, R29, R0, 0x17 ;  /* 0x000000001d007211 */ /* 0x000fce00078eb8ff */
.L_x_37:
[----:B------:R-:W-:Y:S05]  /*21f0*/  BSYNC.RECONVERGENT B4 ;  /* 0x0000000000047941 */ /* 0x000fea0003800200 */
.L_x_34:
[----:B------:R-:W-:Y:S05]  /*2200*/  BRA `(.L_x_38) ;  /* 0x0000000000207947 */ /* 0x000fea0003800000 */
.L_x_33:
[----:B------:R-:W-:-:S04]  /*2210*/  LOP3.LUT R27, R27, 0x80000000, R29, 0x48, !PT ;  /* 0x800000001b1b7812 */ /* 0x000fc800078e481d */
[----:B------:R-:W-:Y:S01]  /*2220*/  LOP3.LUT R0, R27, 0x7f800000, RZ, 0xfc, !PT ;  /* 0x7f8000001b007812 */ /* 0x000fe200078efcff */
[----:B------:R-:W-:Y:S06]  /*2230*/  BRA `(.L_x_38) ;  /* 0x0000000000147947 */ /* 0x000fec0003800000 */
.L_x_32:
[----:B------:R-:W-:Y:S01]  /*2240*/  LOP3.LUT R0, R27, 0x80000000, R29, 0x48, !PT ;  /* 0x800000001b007812 */ /* 0x000fe200078e481d */
[----:B------:R-:W-:Y:S06]  /*2250*/  BRA `(.L_x_38) ;  /* 0x00000000000c7947 */ /* 0x000fec0003800000 */
.L_x_31:
[----:B------:R-:W0:Y:S01]  /*2260*/  MUFU.RSQ R0, -QNAN ;  /* 0xffc0000000007908 */ /* 0x000e220000001400 */
[----:B------:R-:W-:Y:S05]  /*2270*/  BRA `(.L_x_38) ;  /* 0x0000000000047947 */ /* 0x000fea0003800000 */
.L_x_30:
[----:B------:R-:W-:-:S07]  /*2280*/  FADD.FTZ R0, R29, R27 ;  /* 0x0000001b1d007221 */ /* 0x000fce0000010000 */
.L_x_38:
[----:B------:R-:W-:Y:S05]  /*2290*/  BSYNC.RECONVERGENT B3 ;  /* 0x0000000000037941 */ /* 0x000fea0003800200 */
.L_x_28:
[----:B------:R-:W-:-:S04]  /*22a0*/  HFMA2 R23, -RZ, RZ, 0, 0 ;  /* 0x00000000ff177431 */ /* 0x000fc800000001ff */
[----:B0-----:R-:W-:Y:S05]  /*22b0*/  RET.REL.NODEC R22 `(rsx_many_series_one_param_f32) ;  /* 0xffffffdc16507950 */ /* 0x001fea0003c3ffff */
.L_x_39:
[----:B------:R-:W-:-:S00]  /*22c0*/  BRA `(.L_x_39) ;  /* 0xfffffffc00fc7947 */ /* 0x000fc0000383ffff */
[----:B------:R-:W-:-:S00]  /*22d0*/  NOP ;  /* 0x0000000000007918 */ /* 0x000fc00000000000 */
        /* <DEDUP_REMOVED lines=10> */
.L_x_66:


//--------------------- .text.rsx_batch_f32       --------------------------
	.section	.text.rsx_batch_f32,"ax",@progbits
	.align	128
        .global         rsx_batch_f32
        .type           rsx_batch_f32,@function
        .size           rsx_batch_f32,(.L_x_67 - rsx_batch_f32)
        .other          rsx_batch_f32,@"STO_CUDA_ENTRY STV_DEFAULT"
rsx_batch_f32:
.text.rsx_batch_f32:
[----:B------:R-:W-:Y:S01]  /*0000*/  LDC R1, c[0x0][0x37c] ;  /* 0x0000df00ff017b82 */ /* 0x000fe20000000800 */
[----:B------:R-:W0:Y:S07]  /*0010*/  S2R R0, SR_TID.X ;  /* 0x0000000000007919 */ /* 0x000e2e0000002100 */
[----:B------:R-:W0:Y:S01]  /*0020*/  S2UR UR4, SR_CTAID.X ;  /* 0x00000000000479c3 */ /* 0x000e220000002500 */
[----:B------:R-:W1:Y:S07]  /*0030*/  LDCU UR5, c[0x0][0x398] ;  /* 0x00007300ff0577ac */ /* 0x000e6e0008000800 */
[----:B------:R-:W0:Y:S02]  /*0040*/  LDC R7, c[0x0][0x360] ;  /* 0x0000d800ff077b82 */ /* 0x000e240000000800 */
[----:B0-----:R-:W-:-:S05]  /*0050*/  IMAD R7, R7, UR4, R0 ;  /* 0x0000000407077c24 */ /* 0x001fca000f8e0200 */
[----:B-1----:R-:W-:-:S13]  /*0060*/  ISETP.GE.AND P0, PT, R7, UR5, PT ;  /* 0x0000000507007c0c */ /* 0x002fda000bf06270 */
[----:B------:R-:W-:Y:S05]  /*0070*/  @P0 EXIT ;  /* 0x000000000000094d */ /* 0x000fea0003800000 */
[----:B------:R-:W0:Y:S01]  /*0080*/  LDC.64 R12, c[0x0][0x388] ;  /* 0x0000e200ff0c7b82 */ /* 0x000e220000000a00 */
[----:B------:R-:W1:Y:S01]  /*0090*/  LDCU.64 UR6, c[0x0][0x358] ;  /* 0x00006b00ff0677ac */ /* 0x000e620008000a00 */
[----:B------:R-:W2:Y:S06]  /*00a0*/  LDCU.64 UR4, c[0x0][0x380] ;  /* 0x00007000ff0477ac */ /* 0x000eac0008000a00 */
[----:B------:R-:W3:Y:S01]  /*00b0*/  LDC R2, c[0x0][0x390] ;  /* 0x0000e400ff027b82 */ /* 0x000ee20000000800 */
[----:B0-----:R-:W-:-:S06]  /*00c0*/  IMAD.WIDE R12, R7, 0x4, R12 ;  /* 0x00000004070c7825 */ /* 0x001fcc00078e020c */
[----:B-1----:R-:W4:Y:S01]  /*00d0*/  LDG.E.CONSTANT R12, desc[UR6][R12.64] ;  /* 0x000000060c0c7981 */ /* 0x002f22000c1e9900 */
[----:B--2---:R-:W-:Y:S02]  /*00e0*/  IMAD.U32 R9, RZ, RZ, UR4 ;  /* 0x00000004ff097e24 */ /* 0x004fe4000f8e00ff */
[----:B------:R-:W-:Y:S02]  /*00f0*/  IMAD.U32 R6, RZ, RZ, UR5 ;  /* 0x00000005ff067e24 */ /* 0x000fe4000f8e00ff */
[----:B---3--:R-:W-:Y:S01]  /*0100*/  IMAD R7, R7, R2, RZ ;  /* 0x0000000207077224 */ /* 0x008fe200078e02ff */
[----:B----4-:R-:W-:-:S13]  /*0110*/  ISETP.GT.AND P0, PT, R12, RZ, PT ;  /* 0x000000ff0c00720c */ /* 0x010fda0003f04270 */
[----:B------:R-:W-:Y:S05]  /*0120*/  @P0 BRA `(.L_x_40) ;  /* 0x0000000000fc0947 */ /* 0x000fea0003800000 */
[----:B------:R-:W-:-:S13]  /*0130*/  ISETP.GE.AND P0, PT, R2, 0x1, PT ;  /* 0x000000010200780c */ /* 0x000fda0003f06270 */
[----:B------:R-:W-:Y:S05]  /*0140*/  @!P0 EXIT ;  /* 0x000000000000894d */ /* 0x000fea0003800000 */
[C---:B------:R-:W-:Y:S01]  /*0150*/  ISETP.GE.U32.AND P0, PT, R2.reuse, 0x8, PT ;  /* 0x000000080200780c */ /* 0x040fe20003f06070 */
[----:B------:R-:W-:Y:S01]  /*0160*/  HFMA2 R0, -RZ, RZ, 0, 0 ;  /* 0x00000000ff007431 */ /* 0x000fe200000001ff */
[----:B------:R-:W-:-:S04]  /*0170*/  LOP3.LUT R8, R2, 0x7, RZ, 0xc0, !PT ;  /* 0x0000000702087812 */ /* 0x000fc800078ec0ff */
[----:B------:R-:W-:-:S07]  /*0180*/  ISETP.NE.AND P1, PT, R8, RZ, PT ;  /* 0x000000ff0800720c */ /* 0x000fce0003f25270 */
[----:B------:R-:W-:Y:S06]  /*0190*/  @!P0 BRA `(.L_x_41) ;  /* 0x0000000000588947 */ /* 0x000fec0003800000 */
[----:B------:R-:W0:Y:S01]  /*01a0*/  LDCU.64 UR4, c[0x0][0x3a0] ;  /* 0x00007400ff0477ac */ /* 0x000e220008000a00 */
[----:B------:R-:W-:Y:S01]  /*01b0*/  LOP3.LUT R0, R2, 0x7ffffff8, RZ, 0xc0, !PT ;  /* 0x7ffffff802007812 */ /* 0x000fe200078ec0ff */
[----:B------:R-:W-:Y:S02]  /*01c0*/  IMAD.MOV.U32 R9, RZ, RZ, R7 ;  /* 0x000000ffff097224 */ /* 0x000fe400078e0007 */
[----:B------:R-:W-:Y:S01]  /*01d0*/  IMAD.MOV.U32 R11, RZ, RZ, 0x7fc00000 ;  /* 0x7fc00000ff0b7424 */ /* 0x000fe200078e00ff */
[----:B------:R-:W-:Y:S01]  /*01e0*/  IADD3 R6, PT, PT, -R0, RZ, RZ ;  /* 0x000000ff00067210 */ /* 0x000fe20007ffe1ff */
[----:B0-----:R-:W-:-:S04]  /*01f0*/  UIADD3 UR4, UP0, UPT, UR4, 0x10, URZ ;  /* 0x0000001004047890 */ /* 0x001fc8000ff1e0ff */
[----:B------:R-:W-:Y:S02]  /*0200*/  UIADD3.X UR5, UPT, UPT, URZ, UR5, URZ, UP0, !UPT ;  /* 0x00000005ff057290 */ /* 0x000fe400087fe4ff */
[----:B------:R-:W-:-:S04]  /*0210*/  IMAD.U32 R4, RZ, RZ, UR4 ;  /* 0x00000004ff047e24 */ /* 0x000fc8000f8e00ff */
[----:B------:R-:W-:-:S07]  /*0220*/  IMAD.U32 R5, RZ, RZ, UR5 ;  /* 0x00000005ff057e24 */ /* 0x000fce000f8e00ff */
.L_x_42:
[----:B0-----:R-:W-:Y:S01]  /*0230*/  IMAD.WIDE R2, R9, 0x4, R4 ;  /* 0x0000000409027825 */ /* 0x001fe200078e0204 */
[----:B------:R-:W-:-:S03]  /*0240*/  IADD3 R6, PT, PT, R6, 0x8, RZ ;  /* 0x0000000806067810 */ /* 0x000fc60007ffe0ff */
[----:B------:R-:W-:Y:S01]  /*0250*/  VIADD R9, R9, 0x8 ;  /* 0x0000000809097836 */ /* 0x000fe20000000000 */
[----:B------:R0:W-:Y:S01]  /*0260*/  STG.E desc[UR6][R2.64+-0x10], R11 ;  /* 0xfffff00b02007986 */ /* 0x0001e2000c101906 */
[----:B------:R-:W-:-:S03]  /*0270*/  ISETP.NE.AND P0, PT, R6, RZ, PT ;  /* 0x000000ff0600720c */ /* 0x000fc60003f05270 */
[----:B------:R0:W-:Y:S04]  /*0280*/  STG.E desc[UR6][R2.64+-0xc], R11 ;  /* 0xfffff40b02007986 */ /* 0x0001e8000c101906 */
[----:B------:R0:W-:Y:S04]  /*0290*/  STG.E desc[UR6][R2.64+-0x8], R11 ;  /* 0xfffff80b02007986 */ /* 0x0001e8000c101906 */
[----:B------:R0:W-:Y:S04]  /*02a0*/  STG.E desc[UR6][R2.64+-0x4], R11 ;  /* 0xfffffc0b02007986 */ /* 0x0001e8000c101906 */
[----:B------:R0:W-:Y:S04]  /*02b0*/  STG.E desc[UR6][R2.64], R11 ;  /* 0x0000000b02007986 */ /* 0x0001e8000c101906 */
[----:B------:R0:W-:Y:S04]  /*02c0*/  STG.E desc[UR6][R2.64+0x4], R11 ;  /* 0x0000040b02007986 */ /* 0x0001e8000c101906 */
[----:B------:R0:W-:Y:S04]  /*02d0*/  STG.E desc[UR6][R2.64+0x8], R11 ;  /* 0x0000080b02007986 */ /* 0x0001e8000c101906 */
[----:B------:R0:W-:Y:S01]  /*02e0*/  STG.E desc[UR6][R2.64+0xc], R11 ;  /* 0x00000c0b02007986 */ /* 0x0001e2000c101906 */
[----:B------:R-:W-:Y:S05]  /*02f0*/  @P0 BRA `(.L_x_42) ;  /* 0xfffffffc00cc0947 */ /* 0x000fea000383ffff */
.L_x_41:
[----:B------:R-:W-:Y:S05]  /*0300*/  @!P1 EXIT ;  /* 0x000000000000994d */ /* 0x000fea0003800000 */
[----:B------:R-:W1:Y:S01]  /*0310*/  LDC R4, c[0x0][0x390] ;  /* 0x0000e400ff047b82 */ /* 0x000e620000000800 */
[----:B------:R-:W-:Y:S02]  /*0320*/  ISETP.GE.U32.AND P0, PT, R8, 0x4, PT ;  /* 0x000000040800780c */ /* 0x000fe40003f06070 */
[----:B-1----:R-:W-:-:S04]  /*0330*/  LOP3.LUT R6, R4, 0x3, RZ, 0xc0, !PT ;  /* 0x0000000304067812 */ /* 0x002fc800078ec0ff */
[----:B------:R-:W-:-:S07]  /*0340*/  ISETP.NE.AND P1, PT, R6, RZ, PT ;  /* 0x000000ff0600720c */ /* 0x000fce0003f25270 */
[----:B------:R-:W-:Y:S06]  /*0350*/  @!P0 BRA `(.L_x_43) ;  /* 0x0000000000248947 */ /* 0x000fec0003800000 */
[----:B0-----:R-:W0:Y:S01]  /*0360*/  LDC.64 R2, c[0x0][0x3a0] ;  /* 0x0000e800ff027b82 */ /* 0x001e220000000a00 */
[----:B------:R-:W-:Y:S01]  /*0370*/  IMAD.IADD R5, R7, 0x1, R0 ;  /* 0x0000000107057824 */ /* 0x000fe200078e0200 */
[----:B------:R-:W-:Y:S01]  /*0380*/  MOV R9, 0x7fc00000 ;  /* 0x7fc0000000097802 */ /* 0x000fe20000000f00 */
[----:B------:R-:W-:Y:S02]  /*0390*/  VIADD R0, R0, 0x4 ;  /* 0x0000000400007836 */ /* 0x000fe40000000000 */
[----:B0-----:R-:W-:-:S05]  /*03a0*/  IMAD.WIDE R2, R5, 0x4, R2 ;  /* 0x0000000405027825 */ /* 0x001fca00078e0202 */
[----:B------:R1:W-:Y:S04]  /*03b0*/  STG.E desc[UR6][R2.64], R9 ;  /* 0x0000000902007986 */ /* 0x0003e8000c101906 */
[----:B------:R1:W-:Y:S04]  /*03c0*/  STG.E desc[UR6][R2.64+0x4], R9 ;  /* 0x0000040902007986 */ /* 0x0003e8000c101906 */
[----:B------:R1:W-:Y:S04]  /*03d0*/  STG.E desc[UR6][R2.64+0x8], R9 ;  /* 0x0000080902007986 */ /* 0x0003e8000c101906 */
[----:B------:R1:W-:Y:S02]  /*03e0*/  STG.E desc[UR6][R2.64+0xc], R9 ;  /* 0x00000c0902007986 */ /* 0x0003e4000c101906 */
.L_x_43:
[----:B------:R-:W-:Y:S05]  /*03f0*/  @!P1 EXIT ;  /* 0x000000000000994d */ /* 0x000fea0003800000 */
[----:B------:R-:W-:Y:S02]  /*0400*/  ISETP.NE.AND P0, PT, R6, 0x1, PT ;  /* 0x000000010600780c */ /* 0x000fe40003f05270 */
[----:B01----:R-:W-:-:S04]  /*0410*/  LOP3.LUT R2, R4, 0x1, RZ, 0xc0, !PT ;  /* 0x0000000104027812 */ /* 0x003fc800078ec0ff */
[----:B------:R-:W-:-:S07]  /*0420*/  ISETP.NE.U32.AND P1, PT, R2, 0x1, PT ;  /* 0x000000010200780c */ /* 0x000fce0003f25070 */
[----:B------:R-:W-:Y:S06]  /*0430*/  @!P0 BRA `(.L_x_44) ;  /* 0x00000000001c8947 */ /* 0x000fec0003800000 */
[----:B------:R-:W0:Y:S01]  /*0440*/  LDC.64 R2, c[0x0][0x3a0] ;  /* 0x0000e800ff027b82 */ /* 0x000e220000000a00 */
[----:B------:R-:W-:Y:S01]  /*0450*/  IMAD.IADD R5, R7, 0x1, R0 ;  /* 0x0000000107057824 */ /* 0x000fe200078e0200 */
[----:B------:R-:W-:Y:S01]  /*0460*/  MOV R9, 0x7fc00000 ;  /* 0x7fc0000000097802 */ /* 0x000fe20000000f00 */
[----:B------:R-:W-:Y:S02]  /*0470*/  VIADD R0, R0, 0x2 ;  /* 0x0000000200007836 */ /* 0x000fe40000000000 */
[----:B0-----:R-:W-:-:S05]  /*0480*/  IMAD.WIDE R2, R5, 0x4, R2 ;  /* 0x0000000405027825 */ /* 0x001fca00078e0202 */
[----:B------:R0:W-:Y:S04]  /*0490*/  STG.E desc[UR6][R2.64], R9 ;  /* 0x0000000902007986 */ /* 0x0001e8000c101906 */
[----:B------:R0:W-:Y:S02]  /*04a0*/  STG.E desc[UR6][R2.64+0x4], R9 ;  /* 0x0000040902007986 */ /* 0x0001e4000c101906 */
.L_x_44:
[----:B------:R-:W-:Y:S05]  /*04b0*/  @P1 EXIT ;  /* 0x000000000000194d */ /* 0x000fea0003800000 */
[----:B0-----:R-:W0:Y:S01]  /*04c0*/  LDC.64 R2, c[0x0][0x3a0] ;  /* 0x0000e800ff027b82 */ /* 0x001e220000000a00 */
[----:B------:R-:W-:Y:S01]  /*04d0*/  IMAD.IADD R7, R7, 0x1, R0 ;  /* 0x0000000107077824 */ /* 0x000fe200078e0200 */
[----:B------:R-:W-:-:S03]  /*04e0*/  MOV R5, 0x7fc00000 ;  /* 0x7fc0000000057802 */ /* 0x000fc60000000f00 */
[----:B0-----:R-:W-:-:S05]  /*04f0*/  IMAD.WIDE R2, R7, 0x4, R2 ;  /* 0x0000000407027825 */ /* 0x001fca00078e0202 */
[----:B------:R-:W-:Y:S01]  /*0500*/  STG.E desc[UR6][R2.64], R5 ;  /* 0x0000000502007986 */ /* 0x000fe2000c101906 */
[----:B------:R-:W-:Y:S05]  /*0510*/  EXIT ;  /* 0x000000000000794d */ /* 0x000fea0003800000 */
.L_x_40:
[----:B------:R-:W-:Y:S01]  /*0520*/  I2FP.F32.U32 R0, R12 ;  /* 0x0000000c00007245 */ /* 0x000fe20000201000 */
[----:B------:R-:W-:Y:S01]  /*0530*/  UMOV UR4, 0x40400000 ;  /* 0x4040000000047882 */ /* 0x000fe20000000000 */
[----:B------:R-:W-:Y:S01]  /*0540*/  BSSY.RECONVERGENT B0, `(.L_x_45) ;  /* 0x000000f000007945 */ /* 0x000fe20003800200 */
[----:B------:R-:W-:Y:S02]  /*0550*/  IMAD.U32 R2, RZ, RZ, UR4 ;  /* 0x00000004ff027e24 */ /* 0x000fe4000f8e00ff */
[----:B------:R-:W-:-:S04]  /*0560*/  FADD R3, R0, 2 ;  /* 0x4000000000037421 */ /* 0x000fc80000000000 */
[----:B------:R-:W0:Y:S08]  /*0570*/  MUFU.RCP R0, R3 ;  /* 0x0000000300007308 */ /* 0x000e300000001000 */
[----:B------:R-:W1:Y:S01]  /*0580*/  FCHK P0, R2, R3 ;  /* 0x0000000302007302 */ /* 0x000e620000000000 */
[----:B0-----:R-:W-:-:S04]  /*0590*/  FFMA R5, -R3, R0, 1 ;  /* 0x3f80000003057423 */ /* 0x001fc80000000100 */
[----:B------:R-:W-:-:S04]  /*05a0*/  FFMA R0, R0, R5, R0 ;  /* 0x0000000500007223 */ /* 0x000fc80000000000 */
[----:B------:R-:W-:-:S04]  /*05b0*/  FFMA R8, R0, 3, RZ ;  /* 0x4040000000087823 */ /* 0x000fc800000000ff */
[----:B------:R-:W-:-:S04]  /*05c0*/  FFMA R5, -R3, R8, 3 ;  /* 0x4040000003057423 */ /* 0x000fc80000000108 */
[----:B------:R-:W-:Y:S01]  /*05d0*/  FFMA R8, R0, R5, R8 ;  /* 0x0000000500087223 */ /* 0x000fe20000000008 */
[----:B-1----:R-:W-:Y:S06]  /*05e0*/  @!P0 BRA `(.L_x_46) ;  /* 0x0000000000108947 */ /* 0x002fec0003800000 */
[----:B------:R-:W-:Y:S01]  /*05f0*/  IMAD.MOV.U32 R0, RZ, RZ, 0x40400000 ;  /* 0x40400000ff007424 */ /* 0x000fe200078e00ff */
[----:B------:R-:W-:-:S07]  /*0600*/  MOV R2, 0x620 ;  /* 0x0000062000027802 */ /* 0x000fce0000000f00 */
[----:B------:R-:W-:Y:S05]  /*0610*/  CALL.REL.NOINC `($__internal_1_$__cuda_sm3x_div_rn_noftz_f32_slowpath) ;  /* 0x0000000800187944 */ /* 0x000fea0003c00000 */
[----:B------:R-:W-:-:S07]  /*0620*/  MOV R8, R0 ;  /* 0x0000000000087202 */ /* 0x000fce0000000f00 */
.L_x_46:
[----:B------:R-:W-:Y:S05]  /*0630*/  BSYNC.RECONVERGENT B0 ;  /* 0x0000000000007941 */ /* 0x000fea0003800200 */
.L_x_45:
[----:B------:R-:W0:Y:S02]  /*0640*/  LDC.64 R2, c[0x0][0x390] ;  /* 0x0000e400ff027b82 */ /* 0x000e240000000a00 */
[----:B0-----:R-:W-:-:S13]  /*0650*/  ISETP.GE.AND P0, PT, R2, 0x1, PT ;  /* 0x000000010200780c */ /* 0x001fda0003f06270 */
[----:B------:R-:W-:Y:S05]  /*0660*/  @!P0 EXIT ;  /* 0x000000000000894d */ /* 0x000fea0003800000 */
[C---:B------:R-:W-:Y:S01]  /*0670*/  IADD3 R0, PT, PT, R12.reuse, -0x1, RZ ;  /* 0xffffffff0c007810 */ /* 0x040fe20007ffe0ff */
[C---:B------:R-:W-:Y:S01]  /*0680*/  IMAD.IADD R10, R12.reuse, 0x1, R3 ;  /* 0x000000010c0a7824 */ /* 0x040fe200078e0203 */
[----:B------:R-:W-:Y:S01]  /*0690*/  ISETP.GT.U32.AND P0, PT, R12, 0x5, PT ;  /* 0x000000050c00780c */ /* 0x000fe20003f04070 */
[----:B------:R-:W-:Y:S01]  /*06a0*/  HFMA2 R26, -RZ, RZ, 0, 5.9604644775390625e-08 ;  /* 0x00000001ff1a7431 */ /* 0x000fe200000001ff */
[----:B------:R-:W-:Y:S01]  /*06b0*/  I2FP.F32.U32 R0, R0 ;  /* 0x0000000000007245 */ /* 0x000fe20000201000 */
[----:B------:R-:W-:Y:S01]  /*06c0*/  IMAD.MOV R11, RZ, RZ, -R2 ;  /* 0x000000ffff0b7224 */ /* 0x000fe200078e0a02 */
[----:B------:R-:W-:Y:S01]  /*06d0*/  PRMT R12, RZ, 0x7610, R12 ;  /* 0x00007610ff0c7816 */ /* 0x000fe2000000000c */
[----:B------:R-:W-:Y:S01]  /*06e0*/  IMAD.MOV.U32 R13, RZ, RZ, RZ ;  /* 0x000000ffff0d7224 */ /* 0x000fe200078e00ff */
[----:B------:R-:W-:Y:S01]  /*06f0*/  CS2R R16, SRZ ;  /* 0x0000000000107805 */ /* 0x000fe2000001ff00 */
[----:B------:R-:W-:Y:S01]  /*0700*/  IMAD.MOV.U32 R14, RZ, RZ, 0x3f800000 ;  /* 0x3f800000ff0e7424 */ /* 0x000fe200078e00ff */
[----:B------:R-:W-:Y:S01]  /*0710*/  CS2R R18, SRZ ;  /* 0x0000000000127805 */ /* 0x000fe2000001ff00 */
[----:B------:R-:W-:Y:S01]  /*0720*/  IMAD.MOV.U32 R15, RZ, RZ, RZ ;  /* 0x000000ffff0f7224 */ /* 0x000fe200078e00ff */
[----:B------:R-:W-:Y:S01]  /*0730*/  MOV R31, RZ ;  /* 0x000000ff001f7202 */ /* 0x000fe20000000f00 */
[----:B------:R-:W-:Y:S01]  /*0740*/  IMAD.MOV.U32 R28, RZ, RZ, RZ ;  /* 0x000000ffff1c7224 */ /* 0x000fe200078e00ff */
[----:B------:R-:W-:-:S02]  /*0750*/  CS2R R20, SRZ ;  /* 0x0000000000147805 */ /* 0x000fc4000001ff00 */
[----:B------:R-:W-:Y:S02]  /*0760*/  CS2R R22, SRZ ;  /* 0x0000000000167805 */ /* 0x000fe4000001ff00 */
[----:B------:R-:W-:Y:S01]  /*0770*/  CS2R R24, SRZ ;  /* 0x0000000000187805 */ /* 0x000fe2000001ff00 */
[----:B------:R-:W-:Y:S01]  /*0780*/  IMAD.MOV R29, RZ, RZ, -R10 ;  /* 0x000000ffff1d7224 */ /* 0x000fe200078e0a0a */
[----:B------:R-:W-:-:S07]  /*0790*/  FSEL R27, R0, 5, P0 ;  /* 0x40a00000001b7808 */ /* 0x000fce0000000000 */
.L_x_53:
[----:B0-----:R-:W0:Y:S02]  /*07a0*/  S2R R0, SR_TID.X ;  /* 0x0000000000007919 */ /* 0x001e240000002100 */
[----:B0-----:R-:W-:Y:S01]  /*07b0*/  LOP3.LUT P0, RZ, R0, 0x1f, RZ, 0xc0, !PT ;  /* 0x0000001f00ff7812 */ /* 0x001fe2000780c0ff */
[----:B------:R-:W-:-:S12]  /*07c0*/  IMAD.MOV.U32 R0, RZ, RZ, RZ ;  /* 0x000000ffff007224 */ /* 0x000fd800078e00ff */
[----:B------:R-:W-:Y:S01]  /*07d0*/  @!P0 MOV R2, R9 ;  /* 0x0000000900028202 */ /* 0x000fe20000000f00 */
[----:B------:R-:W-:-:S05]  /*07e0*/  @!P0 IMAD.MOV.U32 R3, RZ, RZ, R6 ;  /* 0x000000ffff038224 */ /* 0x000fca00078e0006 */
[----:B------:R0:W2:Y:S01]  /*07f0*/  @!P0 LDG.E.CONSTANT R0, desc[UR6][R2.64] ;  /* 0x0000000602008981 */ /* 0x0000a2000c1e9900 */
[----:B------:R-:W-:Y:S01]  /*0800*/  VIADD R5, R26, 0xffffffff ;  /* 0xffffffff1a057836 */ /* 0x000fe20000000000 */
[----:B------:R-:W-:-:S04]  /*0810*/  VOTE.ANY R33, PT, PT ;  /* 0x0000000000217806 */ /* 0x000fc800038e0100 */
[----:B------:R-:W-:Y:S01]  /*0820*/  ISETP.GE.AND P0, PT, R5, R10, PT ;  /* 0x0000000a0500720c */ /* 0x000fe20003f06270 */
[----:B------:R-:W-:Y:S05]  /*0830*/  WARPSYNC R33 ;  /* 0x0000000021007348 */ /* 0x000fea0003800000 */
[----:B------:R-:W-:Y:S01]  /*0840*/  BSSY.RECONVERGENT B0, `(.L_x_47) ;  /* 0x000005a000007945 */ /* 0x000fe20003800200 */
[----:B0-----:R-:W-:-:S06]  /*0850*/  IMAD.MOV.U32 R3, RZ, RZ, R31 ;  /* 0x000000ffff037224 */ /* 0x001fcc00078e001f */
[----:B------:R-:W0:Y:S01]  /*0860*/  @!P0 LDC.64 R4, c[0x0][0x3a0] ;  /* 0x0000e800ff048b82 */ /* 0x000e220000000a00 */
[----:B------:R-:W-:Y:S02]  /*0870*/  @!P0 MOV R35, 0x7fc00000 ;  /* 0x7fc0000000238802 */ /* 0x000fe40000000f00 */
[----:B------:R-:W-:-:S04]  /*0880*/  @!P0 ISETP.NE.AND P1, PT, R29, -0x1, PT ;  /* 0xffffffff1d00880c */ /* 0x000fc80003f25270 */
[----:B------:R-:W-:-:S04]  /*0890*/  @!P0 SEL R2, R12, 0x1, P1 ;  /* 0x000000010c028807 */ /* 0x000fc80000800000 */
[----:B------:R-:W-:Y:S01]  /*08a0*/  @!P0 PRMT R12, R2, 0x7610, R12 ;  /* 0x00007610020c8816 */ /* 0x000fe2000000000c */
[----:B0-----:R-:W-:-:S05]  /*08b0*/  @!P0 IMAD.WIDE R4, R7, 0x4, R4 ;  /* 0x0000000407048825 */ /* 0x001fca00078e0204 */
[----:B------:R-:W-:Y:S04]  /*08c0*/  @!P0 STG.E desc[UR6][R4.64], R35 ;  /* 0x0000002304008986 */ /* 0x000fe8000c101906 */
[----:B--2---:R-:W0:Y:S02]  /*08d0*/  SHFL.IDX PT, R0, R0, RZ, 0x1f ;  /* 0x00001fff00007589 */ /* 0x004e2400000e0000 */
[----:B0-----:R-:W-:-:S05]  /*08e0*/  FMUL R30, R0, 100 ;  /* 0x42c80000001e7820 */ /* 0x001fca0000400000 */
[----:B------:R-:W-:Y:S01]  /*08f0*/  @!P0 FSEL R31, R30, R31, !P1 ;  /* 0x0000001f1e1f8208 */ /* 0x000fe20004800000 */
[----:B------:R-:W-:Y:S06]  /*0900*/  @!P0 BRA `(.L_x_48) ;  /* 0x0000000400348947 */ /* 0x000fec0003800000 */
[----:B------:R-:W-:Y:S01]  /*0910*/  FADD R5, R30, -R3 ;  /* 0x800000031e057221 */ /* 0x000fe20000000000 */
[----:B------:R-:W-:Y:S01]  /*0920*/  FADD R0, -R8, 1 ;  /* 0x3f80000008007421 */ /* 0x000fe20000000100 */
[----:B------:R-:W-:Y:S01]  /*0930*/  FSETP.GTU.AND P0, PT, R27, R14, PT ;  /* 0x0000000e1b00720b */ /* 0x000fe20003f0c000 */
[----:B------:R-:W-:Y:S01]  /*0940*/  BSSY.RECONVERGENT B1, `(.L_x_49) ;  /* 0x0000045000017945 */ /* 0x000fe20003800200 */
[----:B------:R-:W-:Y:S01]  /*0950*/  FMUL R2, |R5|, R8 ;  /* 0x0000000805027220 */ /* 0x000fe20000400200 */
[----:B------:R-:W-:Y:S01]  /*0960*/  FSETP.NEU.AND P2, PT, R30, R3, PT ;  /* 0x000000031e00720b */ /* 0x000fe20003f4d000 */
[----:B------:R-:W-:Y:S01]  /*0970*/  IMAD.MOV.U32 R33, RZ, RZ, 0x42480000 ;  /* 0x42480000ff217424 */ /* 0x000fe200078e00ff */
[----:B------:R-:W-:Y:S01]  /*0980*/  FSEL R14, R27, R14, !P0 ;  /* 0x0000000e1b0e7208 */ /* 0x000fe20004000000 */
[----:B------:R-:W-:-:S04]  /*0990*/  FFMA R19, R19, R0, R2 ;  /* 0x0000000013137223 */ /* 0x000fc80000000002 */
[----:B------:R-:W-:Y:S01]  /*09a0*/  FMUL R31, R19, R8 ;  /* 0x00000008131f7220 */ /* 0x000fe20000400000 */
[----:B------:R-:W-:-:S03]  /*09b0*/  FADD R14, R14, 1 ;  /* 0x3f8000000e0e7421 */ /* 0x000fc60000000000 */
[----:B------:R-:W-:Y:S02]  /*09c0*/  FFMA R18, R18, R0, R31 ;  /* 0x0000000012127223 */ /* 0x000fe4000000001f */
[----:B------:R-:W-:Y:S02]  /*09d0*/  FSETP.GE.AND P1, PT, R27, R14, PT ;  /* 0x0000000e1b00720b */ /* 0x000fe40003f26000 */
[----:B------:R-:W-:-:S04]  /*09e0*/  FMUL R2, R18, 0.5 ;  /* 0x3f00000012027820 */ /* 0x000fc80000400000 */
[----:B------:R-:W-:Y:S01]  /*09f0*/  FFMA R31, R19, 1.5, -R2 ;  /* 0x3fc00000131f7823 */ /* 0x000fe20000000802 */
[----:B------:R-:W-:-:S03]  /*0a00*/  FMUL R2, R5, R8 ;  /* 0x0000000805027220 */ /* 0x000fc60000400000 */
[----:B------:R-:W-:Y:S01]  /*0a10*/  FMUL R4, R31, R8 ;  /* 0x000000081f047220 */ /* 0x000fe20000400000 */
[-C--:B------:R-:W-:Y:S02]  /*0a20*/  FFMA R21, R21, R0.reuse, R2 ;  /* 0x0000000015157223 */ /* 0x080fe40000000002 */
[----:B------:R-:W-:Y:S01]  /*0a30*/  @P1 FSEL R28, R28, 1, !P2 ;  /* 0x3f8000001c1c1808 */ /* 0x000fe20005000000 */
[----:B------:R-:W-:Y:S01]  /*0a40*/  FFMA R17, R17, R0, R4 ;  /* 0x0000000011117223 */ /* 0x000fe20000000004 */
[-C--:B------:R-:W-:Y:S02]  /*0a50*/  FMUL R5, R21, R8.reuse ;  /* 0x0000000815057220 */ /* 0x080fe40000400000 */
[----:B------:R-:W-:Y:S01]  /*0a60*/  FSETP.NEU.AND P1, PT, R28, RZ, PT ;  /* 0x000000ff1c00720b */ /* 0x000fe20003f2d000 */
[----:B------:R-:W-:Y:S01]  /*0a70*/  FMUL R31, R17, R8 ;  /* 0x00000008111f7220 */ /* 0x000fe20000400000 */
[----:B------:R-:W-:-:S03]  /*0a80*/  FFMA R22, R22, R0, R5 ;  /* 0x0000000016167223 */ /* 0x000fc60000000005 */
[----:B------:R-:W-:Y:S01]  /*0a90*/  FFMA R16, R16, R0, R31 ;  /* 0x0000000010107223 */ /* 0x000fe2000000001f */
[----:B------:R-:W-:-:S03]  /*0aa0*/  FMUL R2, R22, 0.5 ;  /* 0x3f00000016027820 */ /* 0x000fc60000400000 */
[----:B------:R-:W-:Y:S01]  /*0ab0*/  FMUL R4, R16, 0.5 ;  /* 0x3f00000010047820 */ /* 0x000fe20000400000 */
[----:B------:R-:W-:-:S03]  /*0ac0*/  FFMA R5, R21, 1.5, -R2 ;  /* 0x3fc0000015057823 */ /* 0x000fc60000000802 */
[----:B------:R-:W-:Y:S01]  /*0ad0*/  FFMA R31, R17, 1.5, -R4 ;  /* 0x3fc00000111f7823 */ /* 0x000fe20000000804 */
[----:B------:R-:W-:-:S03]  /*0ae0*/  FMUL R2, R5, R8 ;  /* 0x0000000805027220 */ /* 0x000fc60000400000 */
[----:B------:R-:W-:Y:S01]  /*0af0*/  FMUL R4, R31, R8 ;  /* 0x000000081f047220 */ /* 0x000fe20000400000 */
[----:B------:R-:W-:-:S03]  /*0b00*/  FFMA R23, R23, R0, R2 ;  /* 0x0000000017177223 */ /* 0x000fc60000000002 */
[----:B------:R-:W-:Y:S01]  /*0b10*/  FFMA R15, R15, R0, R4 ;  /* 0x000000000f0f7223 */ /* 0x000fe20000000004 */
[----:B------:R-:W-:Y:S01]  /*0b20*/  FADD R4, R27, -R14 ;  /* 0x8000000e1b047221 */ /* 0x000fe20000000000 */
[-C--:B------:R-:W-:Y:S02]  /*0b30*/  FMUL R3, R23, R8.reuse ;  /* 0x0000000817037220 */ /* 0x080fe40000400000 */
[----:B------:R-:W-:Y:S02]  /*0b40*/  FMUL R2, R15, R8 ;  /* 0x000000080f027220 */ /* 0x000fe40000400000 */
[----:B------:R-:W-:Y:S01]  /*0b50*/  FSETP.GTU.AND P0, PT, |R4|, 9.9999999600419720025e-13, PT ;  /* 0x2b8cbccc0400780b */ /* 0x000fe20003f0c200 */
[-C--:B------:R-:W-:Y:S01]  /*0b60*/  FFMA R24, R24, R0.reuse, R3 ;  /* 0x0000000018187223 */ /* 0x080fe20000000003 */
[----:B------:R-:W-:-:S03]  /*0b70*/  FFMA R13, R13, R0, R2 ;  /* 0x000000000d0d7223 */ /* 0x000fc60000000002 */
[----:B------:R-:W-:Y:S01]  /*0b80*/  FMUL R2, R24, 0.5 ;  /* 0x3f00000018027820 */ /* 0x000fe20000400000 */
[----:B------:R-:W-:-:S03]  /*0b90*/  FMUL R4, R13, 0.5 ;  /* 0x3f0000000d047820 */ /* 0x000fc60000400000 */
[----:B------:R-:W-:Y:S01]  /*0ba0*/  FFMA R5, R23, 1.5, -R2 ;  /* 0x3fc0000017057823 */ /* 0x000fe20000000802 */
[----:B------:R-:W-:-:S03]  /*0bb0*/  FFMA R3, R15, 1.5, -R4 ;  /* 0x3fc000000f037823 */ /* 0x000fc60000000804 */
[----:B------:R-:W-:Y:S01]  /*0bc0*/  @!P0 FSEL R14, R14, RZ, P1 ;  /* 0x000000ff0e0e8208 */ /* 0x000fe20000800000 */
[----:B------:R-:W-:Y:S01]  /*0bd0*/  FMUL R2, R5, R8 ;  /* 0x0000000805027220 */ /* 0x000fe20000400000 */
[----:B------:R-:W-:Y:S02]  /*0be0*/  FSETP.GT.AND P0, PT, R3, 1.00000001335143196e-10, PT ;  /* 0x2edbe6ff0300780b */ /* 0x000fe40003f04000 */
[----:B------:R-:W-:Y:S01]  /*0bf0*/  LOP3.LUT P1, RZ, R12, 0xff, RZ, 0xc0, !PT ;  /* 0x000000ff0cff7812 */ /* 0x000fe2000782c0ff */
[----:B------:R-:W-:Y:S01]  /*0c00*/  FFMA R25, R25, R0, R2 ;  /* 0x0000000019197223 */ /* 0x000fe20000000002 */
[----:B------:R-:W-:-:S03]  /*0c10*/  FSETP.GEU.OR P0, PT, R27, R14, !P0 ;  /* 0x0000000e1b00720b */ /* 0x000fc6000470e400 */
[----:B------:R-:W-:Y:S01]  /*0c20*/  FMUL R5, R25, R8 ;  /* 0x0000000819057220 */ /* 0x000fe20000400000 */
[----:B------:R-:W-:-:S03]  /*0c30*/  PLOP3.LUT P0, PT, P0, P1, PT, 0xf2, 0x2f ;  /* 0x00000000002f781c */ /* 0x000fc60000703e72 */
[----:B------:R-:W-:-:S10]  /*0c40*/  FFMA R20, R20, R0, R5 ;  /* 0x0000000014147223 */ /* 0x000fd40000000005 */
        /* <DEDUP_REMOVED lines=13> */
[----:B------:R-:W-:Y:S05]  /*0d20*/  CALL.REL.NOINC `($__internal_1_$__cuda_sm3x_div_rn_noftz_f32_slowpath) ;  /* 0x0000000000547944 */ /* 0x000fea0003c00000 */
[----:B------:R-:W-:-:S07]  /*0d30*/  MOV R2, R0 ;  /* 0x0000000000027202 */ /* 0x000fce0000000f00 */
.L_x_52:
[----:B------:R-:W-:Y:S05]  /*0d40*/  BSYNC.RECONVERGENT B2 ;  /* 0x0000000000027941 */ /* 0x000fea0003800200 */
.L_x_51:
[----:B------:R-:W-:-:S04]  /*0d50*/  FADD R2, R2, 1 ;  /* 0x3f80000002027421 */ /* 0x000fc80000000000 */
[----:B------:R-:W-:-:S05]  /*0d60*/  FMUL R2, R2, 50 ;  /* 0x4248000002027820 */ /* 0x000fca0000400000 */
[----:B------:R-:W-:-:S04]  /*0d70*/  FMNMX R2, R2, 100, PT ;  /* 0x42c8000002027809 */ /* 0x000fc80003800000 */
[----:B------:R-:W-:-:S07]  /*0d80*/  FMNMX R33, RZ, R2, !PT ;  /* 0x00000002ff217209 */ /* 0x000fce0007800000 */
.L_x_50:
[----:B------:R-:W-:Y:S05]  /*0d90*/  BSYNC.RECONVERGENT B1 ;  /* 0x0000000000017941 */ /* 0x000fea0003800200 */
.L_x_49:
[----:B------:R-:W0:Y:S01]  /*0da0*/  LDC.64 R2, c[0x0][0x3a0] ;  /* 0x0000e800ff027b82 */ /* 0x000e220000000a00 */
[----:B------:R-:W-:Y:S02]  /*0db0*/  IMAD.MOV.U32 R31, RZ, RZ, R30 ;  /* 0x000000ffff1f7224 */ /* 0x000fe400078e001e */
[----:B0-----:R-:W-:-:S05]  /*0dc0*/  IMAD.WIDE R2, R7, 0x4, R2 ;  /* 0x0000000407027825 */ /* 0x001fca00078e0202 */
[----:B------:R0:W-:Y:S02]  /*0dd0*/  STG.E desc[UR6][R2.64], R33 ;  /* 0x0000002102007986 */ /* 0x0001e4000c101906 */
.L_x_48:
[----:B------:R-:W-:Y:S05]  /*0de0*/  BSYNC.RECONVERGENT B0 ;  /* 0x0000000000007941 */ /* 0x000fea0003800200 */
.L_x_47:
[----:B------:R-:W-:Y:S01]  /*0df0*/  VIADD R11, R11, 0x1 ;  /* 0x000000010b0b7836 */ /* 0x000fe20000000000 */
[----:B------:R-:W-:-:S04]  /*0e00*/  IADD3 R9, P1, PT, R9, 0x4, RZ ;  /* 0x0000000409097810 */ /* 0x000fc80007f3e0ff */
[----:B------:R-:W-:Y:S02]  /*0e10*/  ISETP.NE.AND P0, PT, R11, RZ, PT ;  /* 0x000000ff0b00720c */ /* 0x000fe40003f05270 */
[----:B------:R-:W-:-:S11]  /*0e20*/  IADD3.X R6, PT, PT, RZ, R6, RZ, P1, !PT ;  /* 0x00000006ff067210 */ /* 0x000fd60000ffe4ff */
[----:B------:R-:W-:Y:S05]  /*0e30*/  @!P0 EXIT ;  /* 0x000000000000894d */ /* 0x000fea0003800000 */
[----:B------:R-:W-:Y:S01]  /*0e40*/  VIADD R26, R26, 0x1 ;  /* 0x000000011a1a7836 */ /* 0x000fe20000000000 */
[----:B------:R-:W-:Y:S01]  /*0e50*/  IADD3 R7, PT, PT, R7, 0x1, RZ ;  /* 0x0000000107077810 */ /* 0x000fe20007ffe0ff */
[----:B------:R-:W-:Y:S01]  /*0e60*/  VIADD R29, R29, 0x1 ;  /* 0x000000011d1d7836 */ /* 0x000fe20000000000 */
[----:B------:R-:W-:Y:S06]  /*0e70*/  BRA `(.L_x_53) ;  /* 0xfffffff800487947 */ /* 0x000fec000383ffff */
        .weak           $__internal_1_$__cuda_sm3x_div_rn_noftz_f32_slowpath
        .type           $__internal_1_$__cuda_sm3x_div_rn_noftz_f32_slowpath,@function
        .size           $__internal_1_$__cuda_sm3x_div_rn_noftz_f32_slowpath,(.L_x_67 - $__internal_1_$__cuda_sm3x_div_rn_noftz_f32_slowpath)
$__internal_1_$__cuda_sm3x_div_rn_noftz_f32_slowpath:
[----:B------:R-:W-:Y:S01]  /*0e80*/  SHF.R.U32.HI R4, RZ, 0x17, R3 ;  /* 0x00000017ff047819 */ /* 0x000fe20000011603 */
[----:B------:R-:W-:Y:S01]  /*0e90*/  BSSY.RECONVERGENT B3, `(.L_x_54) ;  /* 0x0000062000037945 */ /* 0x000fe20003800200 */
[----:B------:R-:W-:Y:S02]  /*0ea0*/  SHF.R.U32.HI R31, RZ, 0x17, R0 ;  /* 0x00000017ff1f7819 */ /* 0x000fe40000011600 */
[----:B------:R-:W-:Y:S02]  /*0eb0*/  LOP3.LUT R4, R4, 0xff, RZ, 0xc0, !PT ;  /* 0x000000ff04047812 */ /* 0x000fe400078ec0ff */
[----:B------:R-:W-:-:S03]  /*0ec0*/  LOP3.LUT R31, R31, 0xff, RZ, 0xc0, !PT ;  /* 0x000000ff1f1f7812 */ /* 0x000fc600078ec0ff */
[----:B------:R-:W-:Y:S02]  /*0ed0*/  VIADD R33, R4, 0xffffffff ;  /* 0xffffffff04217836 */ /* 0x000fe40000000000 */
[----:B------:R-:W-:-:S03]  /*0ee0*/  VIADD R32, R31, 0xffffffff ;  /* 0xffffffff1f207836 */ /* 0x000fc60000000000 */
        /* <DEDUP_REMOVED lines=10> */
[C---:B------:R-:W-:Y:S02]  /*0f90*/  FSETP.NEU.FTZ.AND P2, PT, |R0|.reuse, +INF , PT ;  /* 0x7f8000000000780b */ /* 0x040fe40003f5d200 */
        /* <DEDUP_REMOVED lines=11> */
[----:B------:R-:W-:Y:S02]  /*1050*/  @P0 IMAD.MOV.U32 R5, RZ, RZ, RZ ;  /* 0x000000ffff050224 */ /* 0x000fe400078e00ff */
[----:B------:R-:W-:Y:S01]  /*1060*/  @!P0 FFMA R0, R0, 1.84467440737095516160e+19, RZ ;  /* 0x5f80000000008823 */ /* 0x000fe200000000ff */
[----:B------:R-:W-:Y:S02]  /*1070*/  @!P0 IMAD.MOV.U32 R5, RZ, RZ, -0x40 ;  /* 0xffffffc0ff058424 */ /* 0x000fe400078e00ff */
[----:B------:R-:W-:-:S03]  /*1080*/  @!P1 FFMA R3, R3, 1.84467440737095516160e+19, RZ ;  /* 0x5f80000003039823 */ /* 0x000fc600000000ff */
[----:B------:R-:W-:-:S07]  /*1090*/  @!P1 IADD3 R5, PT, PT, R5, 0x40, RZ ;  /* 0x0000004005059810 */ /* 0x000fce0007ffe0ff */
.L_x_55:
[----:B------:R-:W-:Y:S01]  /*10a0*/  LEA R32, R4, 0xc0800000, 0x17 ;  /* 0xc080000004207811 */ /* 0x000fe200078eb8ff */
[----:B------:R-:W-:Y:S01]  /*10b0*/  BSSY.RECONVERGENT B4, `(.L_x_60) ;  /* 0x0000036000047945 */ /* 0x000fe20003800200 */
[----:B------:R-:W-:-:S03]  /*10c0*/  IADD3 R31, PT, PT, R31, -0x7f, RZ ;  /* 0xffffff811f1f7810 */ /* 0x000fc60007ffe0ff */
[----:B------:R-:W-:Y:S02]  /*10d0*/  IMAD.IADD R34, R3, 0x1, -R32 ;  /* 0x0000000103227824 */ /* 0x000fe400078e0a20 */
[C---:B------:R-:W-:Y:S02]  /*10e0*/  IMAD R0, R31.reuse, -0x800000, R0 ;  /* 0xff8000001f007824 */ /* 0x040fe400078e0200 */
[----:B------:R0:W1:Y:S01]  /*10f0*/  MUFU.RCP R32, R34 ;  /* 0x0000002200207308 */ /* 0x0000620000001000 */
[----:B------:R-:W-:Y:S01]  /*1100*/  FADD.FTZ R33, -R34, -RZ ;  /* 0x800000ff22217221 */ /* 0x000fe20000010100 */
[----:B0-----:R-:W-:-:S05]  /*1110*/  IADD3 R34, PT, PT, R31, 0x7f, -R4 ;  /* 0x0000007f1f227810 */ /* 0x001fca0007ffe804 */
[----:B------:R-:W-:Y:S02]  /*1120*/  IMAD.IADD R5, R34, 0x1, R5 ;  /* 0x0000000122057824 */ /* 0x000fe400078e0205 */
[----:B-1----:R-:W-:-:S04]  /*1130*/  FFMA R3, R32, R33, 1 ;  /* 0x3f80000020037423 */ /* 0x002fc80000000021 */
[----:B------:R-:W-:-:S04]  /*1140*/  FFMA R3, R32, R3, R32 ;  /* 0x0000000320037223 */ /* 0x000fc80000000020 */
[----:B------:R-:W-:-:S04]  /*1150*/  FFMA R32, R0, R3, RZ ;  /* 0x0000000300207223 */ /* 0x000fc800000000ff */
[----:B------:R-:W-:-:S04]  /*1160*/  FFMA R35, R33, R32, R0 ;  /* 0x0000002021237223 */ /* 0x000fc80000000000 */
[----:B------:R-:W-:-:S04]  /*1170*/  FFMA R32, R3, R35, R32 ;  /* 0x0000002303207223 */ /* 0x000fc80000000020 */
[----:B------:R-:W-:-:S04]  /*1180*/  FFMA R33, R33, R32, R0 ;  /* 0x0000002021217223 */ /* 0x000fc80000000000 */
[----:B------:R-:W-:-:S05]  /*1190*/  FFMA R0, R3, R33, R32 ;  /* 0x0000002103007223 */ /* 0x000fca0000000020 */
[----:B------:R-:W-:-:S04]  /*11a0*/  SHF.R.U32.HI R4, RZ, 0x17, R0 ;  /* 0x00000017ff047819 */ /* 0x000fc80000011600 */
[----:B------:R-:W-:-:S04]  /*11b0*/  LOP3.LUT R4, R4, 0xff, RZ, 0xc0, !PT ;  /* 0x000000ff04047812 */ /* 0x000fc800078ec0ff */
[----:B------:R-:W-:-:S05]  /*11c0*/  IADD3 R4, PT, PT, R4, R5, RZ ;  /* 0x0000000504047210 */ /* 0x000fca0007ffe0ff */
[----:B------:R-:W-:-:S05]  /*11d0*/  VIADD R31, R4, 0xffffffff ;  /* 0xffffffff041f7836 */ /* 0x000fca0000000000 */
        /* <DEDUP_REMOVED lines=9> */
[-CC-:B------:R-:W-:Y:S01]  /*1270*/  FFMA.RZ R5, R3, R33.reuse, R32.reuse ;  /* 0x0000002103057223 */ /* 0x180fe2000000c020 */
[C---:B------:R-:W-:Y:S02]  /*1280*/  IADD3 R34, PT, PT, R4.reuse, 0x20, RZ ;  /* 0x0000002004227810 */ /* 0x040fe40007ffe0ff */
[C---:B------:R-:W-:Y:S02]  /*1290*/  ISETP.NE.AND P2, PT, R4.reuse, RZ, PT ;  /* 0x000000ff0400720c */ /* 0x040fe40003f45270 */
[----:B------:R-:W-:Y:S01]  /*12a0*/  LOP3.LUT R31, R5, 0x7fffff, RZ, 0xc0, !PT ;  /* 0x007fffff051f7812 */ /* 0x000fe200078ec0ff */
[CCC-:B------:R-:W-:Y:S01]  /*12b0*/  FFMA.RP R5, R3.reuse, R33.reuse, R32.reuse ;  /* 0x0000002103057223 */ /* 0x1c0fe20000008020 */
[----:B------:R-:W-:Y:S01]  /*12c0*/  ISETP.NE.AND P1, PT, R4, RZ, PT ;  /* 0x000000ff0400720c */ /* 0x000fe20003f25270 */
[----:B------:R-:W-:Y:S01]  /*12d0*/  FFMA.RM R32, R3, R33, R32 ;  /* 0x0000002103207223 */ /* 0x000fe20000004020 */
[----:B------:R-:W-:Y:S01]  /*12e0*/  LOP3.LUT R31, R31, 0x800000, RZ, 0xfc, !PT ;  /* 0x008000001f1f7812 */ /* 0x000fe200078efcff */
[----:B------:R-:W-:-:S03]  /*12f0*/  IMAD.MOV R4, RZ, RZ, -R4 ;  /* 0x000000ffff047224 */ /* 0x000fc600078e0a04 */
[----:B------:R-:W-:Y:S02]  /*1300*/  SHF.L.U32 R34, R31, R34, RZ ;  /* 0x000000221f227219 */ /* 0x000fe400000006ff */
[----:B------:R-:W-:Y:S02]  /*1310*/  FSETP.NEU.FTZ.AND P0, PT, R5, R32, PT ;  /* 0x000000200500720b */ /* 0x000fe40003f1d000 */
[----:B------:R-:W-:Y:S02]  /*1320*/  SEL R4, R4, RZ, P2 ;  /* 0x000000ff04047207 */ /* 0x000fe40001000000 */
[----:B------:R-:W-:Y:S02]  /*1330*/  ISETP.NE.AND P1, PT, R34, RZ, P1 ;  /* 0x000000ff2200720c */ /* 0x000fe40000f25270 */
[----:B------:R-:W-:Y:S02]  /*1340*/  SHF.R.U32.HI R4, RZ, R4, R31 ;  /* 0x00000004ff047219 */ /* 0x000fe4000001161f */
[----:B------:R-:W-:-:S02]  /*1350*/  PLOP3.LUT P0, PT, P0, P1, PT, 0xf8, 0x8f ;  /* 0x00000000008f781c */ /* 0x000fc40000703f70 */
[----:B------:R-:W-:Y:S02]  /*1360*/  SHF.R.U32.HI R32, RZ, 0x1, R4 ;  /* 0x00000001ff207819 */ /* 0x000fe40000011604 */
[----:B------:R-:W-:-:S04]  /*1370*/  SEL R3, RZ, 0x1, !P0 ;  /* 0x00000001ff037807 */ /* 0x000fc80004000000 */
[----:B------:R-:W-:-:S04]  /*1380*/  LOP3.LUT R3, R3, 0x1, R32, 0xf8, !PT ;  /* 0x0000000103037812 */ /* 0x000fc800078ef820 */
[----:B------:R-:W-:-:S04]  /*1390*/  LOP3.LUT R3, R3, R4, RZ, 0xc0, !PT ;  /* 0x0000000403037212 */ /* 0x000fc800078ec0ff */
[----:B------:R-:W-:-:S04]  /*13a0*/  IADD3 R3, PT, PT, R32, R3, RZ ;  /* 0x0000000320037210 */ /* 0x000fc80007ffe0ff */
[----:B------:R-:W-:Y:S01]  /*13b0*/  LOP3.LUT R0, R3, R0, RZ, 0xfc, !PT ;  /* 0x0000000003007212 */ /* 0x000fe200078efcff */
[----:B------:R-:W-:Y:S06]  /*13c0*/  BRA `(.L_x_63) ;  /* 0x0000000000107947 */ /* 0x000fec0003800000 */
.L_x_62:
[----:B------:R-:W-:-:S04]  /*13d0*/  LOP3.LUT R0, R0, 0x80000000, RZ, 0xc0, !PT ;  /* 0x8000000000007812 */ /* 0x000fc800078ec0ff */
[----:B------:R-:W-:Y:S01]  /*13e0*/  LOP3.LUT R0, R0, 0x7f800000, RZ, 0xfc, !PT ;  /* 0x7f80000000007812 */ /* 0x000fe200078efcff */
[----:B------:R-:W-:Y:S06]  /*13f0*/  BRA `(.L_x_63) ;  /* 0x0000000000047947 */ /* 0x000fec0003800000 */
.L_x_61:
[----:B------:R-:W-:-:S07]  /*1400*/  IMAD R0, R5, 0x800000, R0 ;  /* 0x0080000005007824 */ /* 0x000fce00078e0200 */
.L_x_63:
[----:B------:R-:W-:Y:S05]  /*1410*/  BSYNC.RECONVERGENT B4 ;  /* 0x0000000000047941 */ /* 0x000fea0003800200 */
.L_x_60:
[----:B------:R-:W-:Y:S05]  /*1420*/  BRA `(.L_x_64) ;  /* 0x0000000000207947 */ /* 0x000fea0003800000 */
.L_x_59:
[----:B------:R-:W-:-:S04]  /*1430*/  LOP3.LUT R0, R3, 0x80000000, R0, 0x48, !PT ;  /* 0x8000000003007812 */ /* 0x000fc800078e4800 */
[----:B------:R-:W-:Y:S01]  /*1440*/  LOP3.LUT R0, R0, 0x7f800000, RZ, 0xfc, !PT ;  /* 0x7f80000000007812 */ /* 0x000fe200078efcff */
[----:B------:R-:W-:Y:S06]  /*1450*/  BRA `(.L_x_64) ;  /* 0x0000000000147947 */ /* 0x000fec0003800000 */
.L_x_58:
[----:B------:R-:W-:Y:S01]  /*1460*/  LOP3.LUT R0, R3, 0x80000000, R0, 0x48, !PT ;  /* 0x8000000003007812 */ /* 0x000fe200078e4800 */
[----:B------:R-:W-:Y:S06]  /*1470*/  BRA `(.L_x_64) ;  /* 0x00000000000c7947 */ /* 0x000fec0003800000 */
.L_x_57:
[----:B------:R-:W0:Y:S01]  /*1480*/  MUFU.RSQ R0, -QNAN ;  /* 0xffc0000000007908 */ /* 0x000e220000001400 */
[----:B------:R-:W-:Y:S05]  /*1490*/  BRA `(.L_x_64) ;  /* 0x0000000000047947 */ /* 0x000fea0003800000 */
.L_x_56:
[----:B------:R-:W-:-:S07]  /*14a0*/  FADD.FTZ R0, R0, R3 ;  /* 0x0000000300007221 */ /* 0x000fce0000010000 */
.L_x_64:
[----:B------:R-:W-:Y:S05]  /*14b0*/  BSYNC.RECONVERGENT B3 ;  /* 0x0000000000037941 */ /* 0x000fea0003800200 */
.L_x_54:
[----:B------:R-:W-:-:S04]  /*14c0*/  HFMA2 R3, -RZ, RZ, 0, 0 ;  /* 0x00000000ff037431 */ /* 0x000fc800000001ff */
[----:B0-----:R-:W-:Y:S05]  /*14d0*/  RET.REL.NODEC R2 `(rsx_batch_f32) ;  /* 0xffffffe802c87950 */ /* 0x001fea0003c3ffff */
.L_x_65:
        /* <DEDUP_REMOVED lines=10> */
.L_x_67:


//--------------------- .nv.shared.reserved.0     --------------------------
	.section	.nv.shared.reserved.0,"aw",@nobits
	.weak		__nv_reservedSMEM_offset_0_alias
	.size		__nv_reservedSMEM_offset_0_alias, 0, 64
	.other		__nv_reservedSMEM_offset_0_alias,@"STO_CUDA_RESERVED_SHARED STV_DEFAULT"
__nv_reservedSMEM_offset_0_alias:
	.zero		0
	.zero		64


//--------------------- .nv.constant0.rsx_many_series_one_param_f32 --------------------------
	.section	.nv.constant0.rsx_many_series_one_param_f32,"a",@progbits
	.sectionflags	@""
	.align	4
.nv.constant0.rsx_many_series_one_param_f32:
	.zero		936


//--------------------- .nv.constant0.rsx_batch_f32 --------------------------
	.section	.nv.constant0.rsx_batch_f32,"a",@progbits
	.sectionflags	@""
	.align	4
.nv.constant0.rsx_batch_f32:
	.zero		936


//--------------------- SYMBOLS --------------------------

	.type		.nv.reservedSmem.offset0,@object
	.size		.nv.reservedSmem.offset0,0x4
